def matmul_kernel(
    a_ptr,
    b_ptr,
    c_ptr,
    M,
    N,
    K,
    stride_am,
    stride_ak,
    stride_bk,
    stride_bn,
    stride_cm,
    stride_cn,
    BLOCK_M: tl.constexpr,
    BLOCK_N: tl.constexpr,
    BLOCK_K: tl.constexpr,
    GROUP_M: tl.constexpr,
):
    pid = tl.program_id(axis=0)
    num_pid_m = tl.cdiv(M, BLOCK_M)
    num_pid_n = tl.cdiv(N, BLOCK_N)
    num_pid_in_group = GROUP_M * num_pid_n
    group_id = pid // num_pid_in_group
    first_pid_m = group_id * GROUP_M
    group_size_m = min(num_pid_m - first_pid_m, GROUP_M)
    pid_m = first_pid_m + ((pid % num_pid_in_group) % group_size_m)
    pid_n = (pid % num_pid_in_group) // group_size_m

    offs_am = (pid_m * BLOCK_M + tl.arange(0, BLOCK_M)) % M
    offs_bn = (pid_n * BLOCK_N + tl.arange(0, BLOCK_N)) % N
    offs_k = tl.arange(0, BLOCK_K)
    a_ptrs = a_ptr + offs_am[:, None] * stride_am + offs_k[None, :] * stride_ak
    b_ptrs = b_ptr + offs_k[:, None] * stride_bk + offs_bn[None, :] * stride_bn

    acc = tl.zeros((BLOCK_M, BLOCK_N), dtype=tl.float32)
    for kk in range(0, tl.cdiv(K, BLOCK_K)):
        a = tl.load(a_ptrs, mask=offs_k[None, :] < K - kk * BLOCK_K, other=0.0)
        b = tl.load(b_ptrs, mask=offs_k[:, None] < K - kk * BLOCK_K, other=0.0)
        acc = tl.dot(a, b, acc)
        a_ptrs += BLOCK_K * stride_ak
        b_ptrs += BLOCK_K * stride_bk

    c = acc.to(c_ptr.dtype.element_ty)
    offs_cm = pid_m * BLOCK_M + tl.arange(0, BLOCK_M)
    offs_cn = pid_n * BLOCK_N + tl.arange(0, BLOCK_N)
    c_ptrs = c_ptr + offs_cm[:, None] * stride_cm + offs_cn[None, :] * stride_cn
    mask = (offs_cm[:, None] < M) & (offs_cn[None, :] < N)
    tl.store(c_ptrs, c, mask=mask)

# config = {"BLOCK_K": 32, "BLOCK_M": 64, "BLOCK_N": 128, "GROUP_M": 8, "arch": "sm_100", "dtype": "fp8e4m3", "num_ctas": 4, "num_stages": 3, "num_warps": 4}
# arch = sm_100


// ===== COMPILED SASS (sm_100a) =====

	.target	sm_100a

	.elftype	@"ET_EXEC"


//--------------------- .note.nv.tkinfo           --------------------------
	.section	.note.nv.tkinfo,"",@"SHT_NOTE"
	.sectionflags	@"SHF_NOTE_NV_TKINFO"
	.tkinfo
        /*0018*/ 	.word	0x00000081
        /*0030*/ 	.string	""
        /*0030*/ 	.string	"ptxas-blackwell"
        /*0030*/ 	.string	"Cuda compilation tools, release 12.9, V12.9.86"
        /*0030*/ 	.string	"Build cuda_12.9.r12.9/compiler.36037853_0"
        /*0030*/ 	.string	"-v  -suppress-debug-info  -lineinfo  -arch sm_100a "



//--------------------- .note.nv.cuver            --------------------------
	.section	.note.nv.cuver,"",@"SHT_NOTE"
	.sectionflags	@"SHF_NOTE_NV_CUVER"
        /*0018*/ 	.short	0x0001
        /*001a*/ 	.short	0x0064
        /*001c*/ 	.short	0x0001
        /*001e*/ 	.short	0x0000
        /*0020*/ 	.short	0x0001
        /*0022*/ 	.short	0x0000


//--------------------- .nv.info                  --------------------------
	.section	.nv.info,"",@"SHT_CUDA_INFO"
	.align	4


	//----- nvinfo : EIATTR_REGCOUNT
	.align		4
        /*0000*/ 	.byte	0x04, 0x2f
        /*0002*/ 	.short	(.L_4 - .L_3)
	.align		4
.L_3:
        /*0004*/ 	.word	index@(matmul_kernel)
        /*0008*/ 	.word	0x00000050


	//----- nvinfo : EIATTR_FRAME_SIZE
	.align		4
.L_4:
        /*000c*/ 	.byte	0x04, 0x11
        /*000e*/ 	.short	(.L_6 - .L_5)
	.align		4
.L_5:
        /*0010*/ 	.word	index@($__internal_2_$__cuda_sm10x_tcgen05_guardrail_trap_unallocated_columns_being_dealloced)
        /*0014*/ 	.word	0x00000000


	//----- nvinfo : EIATTR_FRAME_SIZE
	.align		4
.L_6:
        /*0018*/ 	.byte	0x04, 0x11
        /*001a*/ 	.short	(.L_8 - .L_7)
	.align		4
.L_7:
        /*001c*/ 	.word	index@($__internal_1_$__cuda_sm10x_tcgen05_guardrail_trap_phase_invalid_during_alloc)
        /*0020*/ 	.word	0x00000000


	//----- nvinfo : EIATTR_FRAME_SIZE
	.align		4
.L_8:
        /*0024*/ 	.byte	0x04, 0x11
        /*0026*/ 	.short	(.L_10 - .L_9)
	.align		4
.L_9:
        /*0028*/ 	.word	index@($__internal_0_$__cuda_sm10x_tcgen05_guardrail_trap_col_being_dealloced_not_returned_by_alloc)
        /*002c*/ 	.word	0x00000000


	//----- nvinfo : EIATTR_FRAME_SIZE
	.align		4
.L_10:
        /*0030*/ 	.byte	0x04, 0x11
        /*0032*/ 	.short	(.L_12 - .L_11)
	.align		4
.L_11:
        /*0034*/ 	.word	index@(matmul_kernel)
        /*0038*/ 	.word	0x00000000


	//----- nvinfo : EIATTR_MIN_STACK_SIZE
	.align		4
.L_12:
        /*003c*/ 	.byte	0x04, 0x12
        /*003e*/ 	.short	(.L_14 - .L_13)
	.align		4
.L_13:
        /*0040*/ 	.word	index@(matmul_kernel)
        /*0044*/ 	.word	0x00000000
.L_14:


//--------------------- .nv.info.matmul_kernel    --------------------------
	.section	.nv.info.matmul_kernel,"",@"SHT_CUDA_INFO"
	.sectionflags	@""
	.align	4


	//----- nvinfo : EIATTR_CUDA_API_VERSION
	.align		4
        /*0000*/ 	.byte	0x04, 0x37
        /*0002*/ 	.short	(.L_16 - .L_15)
.L_15:
        /*0004*/ 	.word	0x00000081


	//----- nvinfo : EIATTR_KPARAM_INFO
	.align		4
.L_16:
        /*0008*/ 	.byte	0x04, 0x17
        /*000a*/ 	.short	(.L_18 - .L_17)
.L_17:
        /*000c*/ 	.word	0x00000000
        /*0010*/ 	.short	0x000d
        /*0012*/ 	.short	0x0048
        /*0014*/ 	.byte	0x00, 0xf4, 0x21, 0x00


	//----- nvinfo : EIATTR_KPARAM_INFO
	.align		4
.L_18:
        /*0018*/ 	.byte	0x04, 0x17
        /*001a*/ 	.short	(.L_20 - .L_19)
.L_19:
        /*001c*/ 	.word	0x00000000
        /*0020*/ 	.short	0x000c
        /*0022*/ 	.short	0x0040
        /*0024*/ 	.byte	0x00, 0xf4, 0x21, 0x00


	//----- nvinfo : EIATTR_KPARAM_INFO
	.align		4
.L_20:
        /*0028*/ 	.byte	0x04, 0x17
        /*002a*/ 	.short	(.L_22 - .L_21)
.L_21:
        /*002c*/ 	.word	0x00000000
        /*0030*/ 	.short	0x000b
        /*0032*/ 	.short	0x0038
        /*0034*/ 	.byte	0x00, 0xf0, 0x11, 0x00


	//----- nvinfo : EIATTR_KPARAM_INFO
	.align		4
.L_22:
        /*0038*/ 	.byte	0x04, 0x17
        /*003a*/ 	.short	(.L_24 - .L_23)
.L_23:
        /*003c*/ 	.word	0x00000000
        /*0040*/ 	.short	0x000a
        /*0042*/ 	.short	0x0034
        /*0044*/ 	.byte	0x00, 0xf0, 0x11, 0x00


	//----- nvinfo : EIATTR_KPARAM_INFO
	.align		4
.L_24:
        /*0048*/ 	.byte	0x04, 0x17
        /*004a*/ 	.short	(.L_26 - .L_25)
.L_25:
        /*004c*/ 	.word	0x00000000
        /*0050*/ 	.short	0x0009
        /*0052*/ 	.short	0x0030
        /*0054*/ 	.byte	0x00, 0xf0, 0x11, 0x00


	//----- nvinfo : EIATTR_KPARAM_INFO
	.align		4
.L_26:
        /*0058*/ 	.byte	0x04, 0x17
        /*005a*/ 	.short	(.L_28 - .L_27)
.L_27:
        /*005c*/ 	.word	0x00000000
        /*0060*/ 	.short	0x0008
        /*0062*/ 	.short	0x002c
        /*0064*/ 	.byte	0x00, 0xf0, 0x11, 0x00


	//----- nvinfo : EIATTR_KPARAM_INFO
	.align		4
.L_28:
        /*0068*/ 	.byte	0x04, 0x17
        /*006a*/ 	.short	(.L_30 - .L_29)
.L_29:
        /*006c*/ 	.word	0x00000000
        /*0070*/ 	.short	0x0007
        /*0072*/ 	.short	0x0028
        /*0074*/ 	.byte	0x00, 0xf0, 0x11, 0x00


	//----- nvinfo : EIATTR_KPARAM_INFO
	.align		4
.L_30:
        /*0078*/ 	.byte	0x04, 0x17
        /*007a*/ 	.short	(.L_32 - .L_31)
.L_31:
        /*007c*/ 	.word	0x00000000
        /*0080*/ 	.short	0x0006
        /*0082*/ 	.short	0x0024
        /*0084*/ 	.byte	0x00, 0xf0, 0x11, 0x00


	//----- nvinfo : EIATTR_KPARAM_INFO
	.align		4
.L_32:
        /*0088*/ 	.byte	0x04, 0x17
        /*008a*/ 	.short	(.L_34 - .L_33)
.L_33:
        /*008c*/ 	.word	0x00000000
        /*0090*/ 	.short	0x0005
        /*0092*/ 	.short	0x0020
        /*0094*/ 	.byte	0x00, 0xf0, 0x11, 0x00


	//----- nvinfo : EIATTR_KPARAM_INFO
	.align		4
.L_34:
        /*0098*/ 	.byte	0x04, 0x17
        /*009a*/ 	.short	(.L_36 - .L_35)
.L_35:
        /*009c*/ 	.word	0x00000000
        /*00a0*/ 	.short	0x0004
        /*00a2*/ 	.short	0x001c
        /*00a4*/ 	.byte	0x00, 0xf0, 0x11, 0x00


	//----- nvinfo : EIATTR_KPARAM_INFO
	.align		4
.L_36:
        /*00a8*/ 	.byte	0x04, 0x17
        /*00aa*/ 	.short	(.L_38 - .L_37)
.L_37:
        /*00ac*/ 	.word	0x00000000
        /*00b0*/ 	.short	0x0003
        /*00b2*/ 	.short	0x0018
        /*00b4*/ 	.byte	0x00, 0xf0, 0x11, 0x00


	//----- nvinfo : EIATTR_KPARAM_INFO
	.align		4
.L_38:
        /*00b8*/ 	.byte	0x04, 0x17
        /*00ba*/ 	.short	(.L_40 - .L_39)
.L_39:
        /*00bc*/ 	.word	0x00000000
        /*00c0*/ 	.short	0x0002
        /*00c2*/ 	.short	0x0010
        /*00c4*/ 	.byte	0x00, 0xf4, 0x21, 0x00


	//----- nvinfo : EIATTR_KPARAM_INFO
	.align		4
.L_40:
        /*00c8*/ 	.byte	0x04, 0x17
        /*00ca*/ 	.short	(.L_42 - .L_41)
.L_41:
        /*00cc*/ 	.word	0x00000000
        /*00d0*/ 	.short	0x0001
        /*00d2*/ 	.short	0x0008
        /*00d4*/ 	.byte	0x00, 0xf4, 0x21, 0x00


	//----- nvinfo : EIATTR_KPARAM_INFO
	.align		4
.L_42:
        /*00d8*/ 	.byte	0x04, 0x17
        /*00da*/ 	.short	(.L_44 - .L_43)
.L_43:
        /*00dc*/ 	.word	0x00000000
        /*00e0*/ 	.short	0x0000
        /*00e2*/ 	.short	0x0000
        /*00e4*/ 	.byte	0x00, 0xf4, 0x21, 0x00


	//----- nvinfo : EIATTR_EXPLICIT_CLUSTER
	.align		4
.L_44:
        /*00e8*/ 	.byte	0x01, 0x3e
	.zero		2


	//----- nvinfo : EIATTR_CTA_PER_CLUSTER
	.align		4
        /*00ec*/ 	.byte	0x04, 0x3d
        /*00ee*/ 	.short	(.L_46 - .L_45)
.L_45:
        /*00f0*/ 	.word	0x00000004
        /*00f4*/ 	.word	0x00000001
        /*00f8*/ 	.word	0x00000001


	//----- nvinfo : EIATTR_AT_ENTRY_FRAGMENTS
	.align		4
.L_46:
        /*00fc*/ 	.byte	0x04, 0x4f
        /*00fe*/ 	.short	(.L_48 - .L_47)


	//   ....[0]....
.L_47:
        /*0100*/ 	.word	0x00000004


	//----- nvinfo : EIATTR_RESERVED_SMEM_USED
	.align		4
.L_48:
        /*0104*/ 	.byte	0x01, 0x41
	.zero		2


	//----- nvinfo : EIATTR_SPARSE_MMA_MASK
	.align		4
        /*0108*/ 	.byte	0x03, 0x50
        /*010a*/ 	.short	0x0000


	//----- nvinfo : EIATTR_TCGEN05_1CTA_USED
	.align		4
        /*010c*/ 	.byte	0x01, 0x51
	.zero		2


	//----- nvinfo : EIATTR_MAXREG_COUNT
	.align		4
        /*0110*/ 	.byte	0x03, 0x1b
        /*0112*/ 	.short	0x00ff


	//----- nvinfo : EIATTR_NUM_BARRIERS
	.align		4
        /*0114*/ 	.byte	0x02, 0x4c
        /*0116*/ 	.byte	0x01
	.zero		1


	//----- nvinfo : EIATTR_INT_WARP_WIDE_INSTR_OFFSETS
	.align		4
        /*0118*/ 	.byte	0x04, 0x31
        /*011a*/ 	.short	(.L_50 - .L_49)


	//   ....[0]....
.L_49:
        /*011c*/ 	.word	0x00000e30


	//   ....[1]....
        /*0120*/ 	.word	0x00000e40


	//   ....[2]....
        /*0124*/ 	.word	0x00001e50


	//   ....[3]....
        /*0128*/ 	.word	0x00003f00


	//   ....[4]....
        /*012c*/ 	.word	0x00003f50


	//----- nvinfo : EIATTR_COOP_GROUP_MASK_REGIDS
	.align		4
.L_50:
        /*0130*/ 	.byte	0x04, 0x29
        /*0132*/ 	.short	(.L_52 - .L_51)


	//   ....[0]....
.L_51:
        /*0134*/ 	.word	0xffffffff


	//   ....[1]....
        /*0138*/ 	.word	0xffffffff


	//   ....[2]....
        /*013c*/ 	.word	0xffffffff


	//   ....[3]....
        /*0140*/ 	.word	0xffffffff


	//----- nvinfo : EIATTR_COOP_GROUP_INSTR_OFFSETS
	.align		4
.L_52:
        /*0144*/ 	.byte	0x04, 0x28
        /*0146*/ 	.short	(.L_54 - .L_53)


	//   ....[0]....
.L_53:
        /*0148*/ 	.word	0x00000070


	//   ....[1]....
        /*014c*/ 	.word	0x00000320


	//   ....[2]....
        /*0150*/ 	.word	0x00003da0


	//   ....[3]....
        /*0154*/ 	.word	0x00004000


	//----- nvinfo : EIATTR_VRC_CTA_INIT_COUNT
	.align		4
.L_54:
        /*0158*/ 	.byte	0x02, 0x4a
        /*015a*/ 	.byte	0x80
	.zero		1


	//----- nvinfo : EIATTR_MBARRIER_INSTR_OFFSETS
	.align		4
        /*015c*/ 	.byte	0x04, 0x39
        /*015e*/ 	.short	(.L_56 - .L_55)


	//   ....[0]....
.L_55:
        /*0160*/ 	.word	0x00000f60
        /*0164*/ 	.word	0x000000ff
        /*0168*/ 	.word	0x00000000
        /*016c*/ 	.short	0x0100
        /*016e*/ 	.byte	0x12
	.zero		1


	//   ....[1]....
        /*0170*/ 	.word	0x00001f30
        /*0174*/ 	.word	0x000000ff
        /*0178*/ 	.word	0x00001808
        /*017c*/ 	.short	0x0100
        /*017e*/ 	.byte	0x09
	.zero		1


	//   ....[2]....
        /*0180*/ 	.word	0x000025d0
        /*0184*/ 	.word	0x000000ff
        /*0188*/ 	.word	0x00000000
        /*018c*/ 	.short	0x010a
        /*018e*/ 	.byte	0x12
	.zero		1


	//   ....[3]....
        /*0190*/ 	.word	0x00003100
        /*0194*/ 	.word	0x000000ff
        /*0198*/ 	.word	0x00000000
        /*019c*/ 	.short	0x010a
        /*019e*/ 	.byte	0x12
	.zero		1


	//   ....[4]....
        /*01a0*/ 	.word	0x00003260
        /*01a4*/ 	.word	0x000000ff
        /*01a8*/ 	.word	0x00001800
        /*01ac*/ 	.short	0x0108
        /*01ae*/ 	.byte	0x09
	.zero		1


	//   ....[5]....
        /*01b0*/ 	.word	0x000032d0
        /*01b4*/ 	.word	0x000000ff
        /*01b8*/ 	.word	0x00001808
        /*01bc*/ 	.short	0x0108
        /*01be*/ 	.byte	0x09
	.zero		1


	//   ....[6]....
        /*01c0*/ 	.word	0x00004020
        /*01c4*/ 	.word	0x000000ff
        /*01c8*/ 	.word	0x00000000
        /*01cc*/ 	.short	0x010a
        /*01ce*/ 	.byte	0x12
	.zero		1


	//   ....[7]....
        /*01d0*/ 	.word	0x00004050
        /*01d4*/ 	.word	0x000000ff
        /*01d8*/ 	.word	0x00000000
        /*01dc*/ 	.short	0x010a
        /*01de*/ 	.byte	0x12
	.zero		1


	//----- nvinfo : EIATTR_NUM_MBARRIERS
	.align		4
.L_56:
        /*01e0*/ 	.byte	0x03, 0x38
        /*01e2*/ 	.short	0x0002


	//----- nvinfo : EIATTR_EXIT_INSTR_OFFSETS
	.align		4
        /*01e4*/ 	.byte	0x04, 0x1c
        /*01e6*/ 	.short	(.L_58 - .L_57)


	//   ....[0]....
.L_57:
        /*01e8*/ 	.word	0x00004010


	//----- nvinfo : EIATTR_REQNTID
	.align		4
.L_58:
        /*01ec*/ 	.byte	0x04, 0x10
        /*01ee*/ 	.short	(.L_60 - .L_59)
.L_59:
        /*01f0*/ 	.word	0x00000080
        /*01f4*/ 	.word	0x00000001
        /*01f8*/ 	.word	0x00000001


	//----- nvinfo : EIATTR_CRS_STACK_SIZE
	.align		4
.L_60:
        /*01fc*/ 	.byte	0x04, 0x1e
        /*01fe*/ 	.short	(.L_62 - .L_61)
.L_61:
        /*0200*/ 	.word	0x00000000


	//----- nvinfo : EIATTR_CBANK_PARAM_SIZE
	.align		4
.L_62:
        /*0204*/ 	.byte	0x03, 0x19
        /*0206*/ 	.short	0x0050


	//----- nvinfo : EIATTR_PARAM_CBANK
	.align		4
        /*0208*/ 	.byte	0x04, 0x0a
        /*020a*/ 	.short	(.L_64 - .L_63)
	.align		4
.L_63:
        /*020c*/ 	.word	index@(.nv.constant0.matmul_kernel)
        /*0210*/ 	.short	0x0380
        /*0212*/ 	.short	0x0050


	//----- nvinfo : EIATTR_SW_WAR
	.align		4
.L_64:
        /*0214*/ 	.byte	0x04, 0x36
        /*0216*/ 	.short	(.L_66 - .L_65)
.L_65:
        /*0218*/ 	.word	0x00000008
.L_66:


//--------------------- .nv.compat                --------------------------
	.section	.nv.compat,"",@"SHT_CUDA_COMPAT_INFO"
	.align	4
        /*0000*/ 	.byte	0x02, 0x02, 0x02, 0x00, 0x02, 0x05, 0x05, 0x00, 0x02, 0x03, 0x00, 0x00, 0x02, 0x06, 0x01, 0x00


//--------------------- .nv.callgraph             --------------------------
	.section	.nv.callgraph,"",@"SHT_CUDA_CALLGRAPH"
	.align	4
	.sectionentsize	8
	.align		4
        /*0000*/ 	.word	0x00000000
	.align		4
        /*0004*/ 	.word	0xffffffff
	.align		4
        /*0008*/ 	.word	0x00000000
	.align		4
        /*000c*/ 	.word	0xfffffffe
	.align		4
        /*0010*/ 	.word	0x00000000
	.align		4
        /*0014*/ 	.word	0xfffffffd
	.align		4
        /*0018*/ 	.word	0x00000000
	.align		4
        /*001c*/ 	.word	0xfffffffc


//--------------------- .text.matmul_kernel       --------------------------
	.section	.text.matmul_kernel,"ax",@progbits
	.align	128
        .global         matmul_kernel
        .type           matmul_kernel,@function
        .size           matmul_kernel,(.L_x_20 - matmul_kernel)
        .other          matmul_kernel,@"STO_CUDA_ENTRY STV_DEFAULT"
matmul_kernel:
.text.matmul_kernel:
[----:B------:R-:W0:Y:S01]  /*0000*/  LDC R1, c[0x0][0x37c] ;  /* 0x0000df00ff017b82 */ /* 0x000e220000000800 */
[----:B------:R-:W1:Y:S01]  /*0010*/  S2R R3, SR_TID.X ;  /* 0x0000000000037919 */ /* 0x000e620000002100 */
[----:B------:R-:W2:Y:S01]  /*0020*/  LDCU.64 UR16, c[0x0][0x358] ;  /* 0x00006b00ff1077ac */ /* 0x000ea20008000a00 */
[----:B-1----:R-:W-:-:S13]  /*0030*/  ISETP.GE.U32.AND P0, PT, R3, 0x20, PT ;  /* 0x000000200300780c */ /* 0x002fda0003f06070 */
[----:B------:R-:W-:Y:S02]  /*0040*/  VOTEU.ANY UP0, P0 ;  /* 0x0000000000ff7886 */ /* 0x000fe40000000100 */
[----:B0-2---:R-:W-:Y:S05]  /*0050*/  BRA.U UP0, `(.L_x_0) ;  /* 0x0000000100b47547 */ /* 0x005fea000b800000 */
[----:B------:R-:W0:Y:S01]  /*0060*/  S2UR UR6, SR_CgaCtaId ;  /* 0x00000000000679c3 */ /* 0x000e220000008800 */
[----:B------:R-:W-:Y:S01]  /*0070*/  NOP ;  /* 0x0000000000007918 */ /* 0x000fe20000000000 */
[----:B------:R-:W-:Y:S02]  /*0080*/  UMOV UR4, 0x40 ;  /* 0x0000004000047882 */ /* 0x000fe40000000000 */
[----:B0-----:R-:W-:-:S09]  /*0090*/  ULEA UR4, UR6, UR4, 0x18 ;  /* 0x0000000406047291 */ /* 0x001fd2000f8ec0ff */
[----:B------:R-:W0:Y:S01]  /*00a0*/  LDS.U8 R0, [UR4] ;  /* 0x00000004ff007984 */ /* 0x000e220008000000 */
[----:B------:R-:W-:Y:S02]  /*00b0*/  UMOV UR4, 0x400 ;  /* 0x0000040000047882 */ /* 0x000fe40000000000 */
[----:B------:R-:W-:Y:S01]  /*00c0*/  ULEA UR4, UR6, UR4, 0x18 ;  /* 0x0000000406047291 */ /* 0x000fe2000f8ec0ff */
[----:B0-----:R-:W-:-:S13]  /*00d0*/  ISETP.NE.AND P0, PT, R0, RZ, PT ;  /* 0x000000ff0000720c */ /* 0x001fda0003f05270 */
[----:B------:R-:W-:Y:S05]  /*00e0*/  @P0 BRA `(.L_x_1) ;  /* 0x0000000000780947 */ /* 0x000fea0003800000 */
[----:B------:R-:W-:-:S13]  /*00f0*/  ELECT P0, URZ, PT ;  /* 0x0000000000ff782f */ /* 0x000fda0003800000 */
[----:B------:R-:W-:Y:S05]  /*0100*/  @!P0 BRA `(.L_x_2) ;  /* 0x0000000000808947 */ /* 0x000fea0003800000 */
[----:B------:R-:W-:Y:S01]  /*0110*/  UMOV UR5, 0x1 ;  /* 0x0000000100057882 */ /* 0x000fe20000000000 */
[----:B------:R-:W-:-:S04]  /*0120*/  IMAD.MOV.U32 R5, RZ, RZ, 0x1 ;  /* 0x00000001ff057424 */ /* 0x000fc800078e00ff */
[----:B------:R-:W-:Y:S04]  /*0130*/  DEPBAR.LE SB0, 0x36 ;  /* 0x00008d800000791a */ /* 0x000fe80000000000 */
[----:B------:R-:W0:Y:S02]  /*0140*/  UTCATOMSWS.FIND_AND_SET.ALIGN UP1, UR5, UR5 ;  /* 0x00000005000575e3 */ /* 0x000e240008020800 */
[----:B0-----:R-:W-:-:S04]  /*0150*/  PLOP3.LUT P0, PT, PT, PT, UP1, 0x80, 0x8 ;  /* 0x000000000008781c */ /* 0x001fc80003f0f018 */
[----:B------:R-:W-:-:S04]  /*0160*/  SEL R0, RZ, 0xffffffff, !P0 ;  /* 0xffffffffff007807 */ /* 0x000fc80004000000 */
[----:B------:R-:W-:Y:S01]  /*0170*/  ISETP.NE.AND P0, PT, R0, RZ, PT ;  /* 0x000000ff0000720c */ /* 0x000fe20003f05270 */
[----:B------:R-:W-:-:S12]  /*0180*/  IMAD.U32 R0, RZ, RZ, UR5 ;  /* 0x00000005ff007e24 */ /* 0x000fd8000f8e00ff */
[----:B------:R-:W-:Y:S05]  /*0190*/  @P0 BRA `(.L_x_3) ;  /* 0x0000000000240947 */ /* 0x000fea0003800000 */
.L_x_4:
[----:B------:R-:W-:Y:S05]  /*01a0*/  NANOSLEEP 0x64 ;  /* 0x000000640000795d */ /* 0x000fea0003800000 */
[----:B------:R-:W-:-:S05]  /*01b0*/  UMOV UR5, 0x1 ;  /* 0x0000000100057882 */ /* 0x000fca0000000000 */
[----:B------:R-:W-:Y:S04]  /*01c0*/  DEPBAR.LE SB0, 0x36 ;  /* 0x00008d800000791a */ /* 0x000fe80000000000 */
[----:B------:R-:W0:Y:S02]  /*01d0*/  UTCATOMSWS.FIND_AND_SET.ALIGN UP1, UR5, UR5 ;  /* 0x00000005000575e3 */ /* 0x000e240008020800 */
[----:B0-----:R-:W-:-:S04]  /*01e0*/  PLOP3.LUT P0, PT, PT, PT, UP1, 0x80, 0x8 ;  /* 0x000000000008781c */ /* 0x001fc80003f0f018 */
[----:B------:R-:W-:-:S04]  /*01f0*/  SEL R0, RZ, 0xffffffff, !P0 ;  /* 0xffffffffff007807 */ /* 0x000fc80004000000 */
[----:B------:R-:W-:Y:S01]  /*0200*/  ISETP.NE.AND P0, PT, R0, RZ, PT ;  /* 0x000000ff0000720c */ /* 0x000fe20003f05270 */
[----:B------:R-:W-:-:S12]  /*0210*/  IMAD.U32 R0, RZ, RZ, UR5 ;  /* 0x00000005ff007e24 */ /* 0x000fd8000f8e00ff */
[----:B------:R-:W-:Y:S05]  /*0220*/  @!P0 BRA `(.L_x_4) ;  /* 0xfffffffc00dc8947 */ /* 0x000fea000383ffff */
.L_x_3:
[C---:B------:R-:W-:Y:S01]  /*0230*/  VIADD R4, R0.reuse, 0x10 ;  /* 0x0000001000047836 */ /* 0x040fe20000000000 */
[----:B------:R-:W-:Y:S01]  /*0240*/  UMOV UR5, 0x50 ;  /* 0x0000005000057882 */ /* 0x000fe20000000000 */
[C---:B------:R-:W-:Y:S01]  /*0250*/  SHF.L.U32 R2, R5.reuse, R0, RZ ;  /* 0x0000000005027219 */ /* 0x040fe200000006ff */
[----:B------:R-:W-:Y:S01]  /*0260*/  ULEA UR5, UR6, UR5, 0x18 ;  /* 0x0000000506057291 */ /* 0x000fe2000f8ec0ff */
[----:B------:R-:W-:Y:S01]  /*0270*/  IMAD.SHL.U32 R0, R0, 0x20, RZ ;  /* 0x0000002000007824 */ /* 0x000fe200078e00ff */
[----:B------:R-:W-:-:S04]  /*0280*/  SHF.L.U32 R5, R5, R4, RZ ;  /* 0x0000000405057219 */ /* 0x000fc800000006ff */
[----:B------:R-:W-:-:S05]  /*0290*/  LOP3.LUT R2, R5, R2, RZ, 0xfc, !PT ;  /* 0x0000000205027212 */ /* 0x000fca00078efcff */
[----:B------:R0:W-:Y:S04]  /*02a0*/  ATOMS.OR RZ, [UR5], R2 ;  /* 0x00000002ffff798c */ /* 0x0001e8000b000005 */
[----:B------:R0:W-:Y:S01]  /*02b0*/  STS [UR4], R0 ;  /* 0x00000000ff007988 */ /* 0x0001e20008000804 */
[----:B------:R-:W-:Y:S05]  /*02c0*/  BRA `(.L_x_2) ;  /* 0x0000000000107947 */ /* 0x000fea0003800000 */
.L_x_1:
[----:B------:R-:W-:Y:S01]  /*02d0*/  IMAD.MOV.U32 R0, RZ, RZ, -0x1 ;  /* 0xffffffffff007424 */ /* 0x000fe200078e00ff */
[----:B------:R-:W-:-:S04]  /*02e0*/  MOV R4, 0x310 ;  /* 0x0000031000047802 */ /* 0x000fc80000000f00 */
[----:B------:R0:W-:Y:S03]  /*02f0*/  STS [UR4], R0 ;  /* 0x00000000ff007988 */ /* 0x0001e60008000804 */
[----:B0-----:R-:W-:Y:S05]  /*0300*/  CALL.REL.NOINC `($__internal_1_$__cuda_sm10x_tcgen05_guardrail_trap_phase_invalid_during_alloc) ;  /* 0x0000003c00687944 */ /* 0x001fea0003c00000 */
.L_x_2:
[----:B------:R-:W-:Y:S05]  /*0310*/  WARPSYNC.ALL ;  /* 0x0000000000007948 */ /* 0x000fea0003800000 */
[----:B------:R-:W-:Y:S01]  /*0320*/  NOP ;  /* 0x0000000000007918 */ /* 0x000fe20000000000 */
.L_x_0:
[----:B------:R-:W1:Y:S01]  /*0330*/  LDCU.64 UR12, c[0x0][0x398] ;  /* 0x00007300ff0c77ac */ /* 0x000e620008000a00 */
[----:B------:R-:W-:Y:S02]  /*0340*/  LOP3.LUT R75, R3, 0x7f, RZ, 0xc0, !PT ;  /* 0x0000007f034b7812 */ /* 0x000fe400078ec0ff */
[----:B------:R-:W-:Y:S01]  /*0350*/  PRMT R70, RZ, 0x7610, R70 ;  /* 0x00007610ff467816 */ /* 0x000fe20000000046 */
[----:B------:R-:W2:Y:S01]  /*0360*/  LDCU UR22, c[0x0][0x3a0] ;  /* 0x00007400ff1677ac */ /* 0x000ea20008000800 */
[----:B------:R-:W-:Y:S01]  /*0370*/  BAR.SYNC.DEFER_BLOCKING 0x0 ;  /* 0x0000000000007b1d */ /* 0x000fe20000010000 */
[----:B------:R-:W-:-:S05]  /*0380*/  ISETP.NE.U32.AND P6, PT, R75, RZ, PT ;  /* 0x000000ff4b00720c */ /* 0x000fca0003fc5070 */
[----:B------:R-:W-:Y:S01]  /*0390*/  UMOV UR14, 0x1 ;  /* 0x00000001000e7882 */ /* 0x000fe20000000000 */
[----:B------:R-:W3:Y:S01]  /*03a0*/  LDCU UR11, c[0x0][0x3a4] ;  /* 0x00007480ff0b77ac */ /* 0x000ee20008000800 */
[----:B------:R-:W4:Y:S01]  /*03b0*/  LDCU.128 UR24, c[0x0][0x380] ;  /* 0x00007000ff1877ac */ /* 0x000f220008000c00 */
[----:B-1----:R-:W-:Y:S02]  /*03c0*/  UIADD3 UR4, UPT, UPT, UR13, 0x7f, URZ ;  /* 0x0000007f0d047890 */ /* 0x002fe4000fffe0ff */
[----:B--2---:R-:W-:Y:S02]  /*03d0*/  UIADD3 UR29, UPT, UPT, UR22, 0x1f, URZ ;  /* 0x0000001f161d7890 */ /* 0x004fe4000fffe0ff */
[----:B------:R-:W-:-:S04]  /*03e0*/  USHF.R.S32.HI UR5, URZ, 0x1f, UR4 ;  /* 0x0000001fff057899 */ /* 0x000fc80008011404 */
[----:B------:R-:W-:-:S03]  /*03f0*/  ULEA.HI UR5, UR5, UR4, URZ, 0x7 ;  /* 0x0000000405057291 */ /* 0x000fc6000f8f38ff */
[----:B------:R-:W-:Y:S01]  /*0400*/  S2UR UR4, SR_CTAID.X ;  /* 0x00000000000479c3 */ /* 0x000fe20000002500 */
[----:B------:R-:W-:-:S04]  /*0410*/  USHF.R.S32.HI UR5, URZ, 0x7, UR5 ;  /* 0x00000007ff057899 */ /* 0x000fc80008011405 */
[----:B------:R-:W-:-:S06]  /*0420*/  USHF.L.U32 UR6, UR5, 0x3, URZ ;  /* 0x0000000305067899 */ /* 0x000fcc00080006ff */
[----:B------:R-:W-:Y:S01]  /*0430*/  IMAD.U32 R6, RZ, RZ, UR6 ;  /* 0x00000006ff067e24 */ /* 0x000fe2000f8e00ff */
[----:B------:R-:W1:Y:S02]  /*0440*/  S2UR UR5, SR_CgaSize ;  /* 0x00000000000579c3 */ /* 0x000e640000008a00 */
[----:B-1----:R-:W-:-:S12]  /*0450*/  UIMAD UR5, UR5, -0xa0, URZ ;  /* 0xffffff60050578a4 */ /* 0x002fd8000f8e02ff */
[----:B------:R-:W1:Y:S01]  /*0460*/  LDCU UR5, c[0x0][UR5+0x2b0] ;  /* 0x00005600050577ac */ /* 0x000e620008000800 */
[-C--:B------:R-:W-:Y:S02]  /*0470*/  IABS R5, R6.reuse ;  /* 0x0000000600057213 */ /* 0x080fe40000000000 */
[----:B------:R-:W-:Y:S02]  /*0480*/  IABS R6, R6 ;  /* 0x0000000600067213 */ /* 0x000fe40000000000 */
[----:B0-----:R-:W0:Y:S01]  /*0490*/  I2F.RP R0, R5 ;  /* 0x0000000500007306 */ /* 0x001e220000209400 */
[----:B------:R-:W-:Y:S02]  /*04a0*/  R2UR UR7, R5 ;  /* 0x00000000050772ca */ /* 0x000fe400000e0000 */
[----:B------:R-:W-:-:S05]  /*04b0*/  I2FP.F32.U32 R4, UR4 ;  /* 0x0000000400047c45 */ /* 0x000fca0008201000 */
[----:B-1----:R-:W-:Y:S01]  /*04c0*/  FMUL R4, R4, UR5 ;  /* 0x0000000504047c20 */ /* 0x002fe20008400000 */
[----:B0-----:R-:W0:Y:S08]  /*04d0*/  MUFU.RCP R0, R0 ;  /* 0x0000000000007308 */ /* 0x001e300000001000 */
[----:B------:R-:W1:Y:S01]  /*04e0*/  F2I.U32.TRUNC.NTZ R4, R4 ;  /* 0x0000000400047305 */ /* 0x000e62000020f000 */
[----:B0-----:R-:W-:-:S07]  /*04f0*/  VIADD R2, R0, 0xffffffe ;  /* 0x0ffffffe00027836 */ /* 0x001fce0000000000 */
[----:B------:R-:W0:Y:S01]  /*0500*/  F2I.FTZ.U32.TRUNC.NTZ R2, R2 ;  /* 0x0000000200027305 */ /* 0x000e22000021f000 */
[----:B-1----:R-:W-:-:S04]  /*0510*/  IABS R0, R4 ;  /* 0x0000000400007213 */ /* 0x002fc80000000000 */
[----:B------:R-:W-:Y:S01]  /*0520*/  R2UR UR8, R0 ;  /* 0x00000000000872ca */ /* 0x000fe200000e0000 */
[----:B------:R-:W-:Y:S01]  /*0530*/  IMAD.MOV R0, RZ, RZ, -R6 ;  /* 0x000000ffff007224 */ /* 0x000fe200078e0a06 */
[----:B0-----:R-:W-:-:S11]  /*0540*/  R2UR UR5, R2 ;  /* 0x00000000020572ca */ /* 0x001fd600000e0000 */
[----:B------:R-:W-:Y:S02]  /*0550*/  IMAD.U32 R7, RZ, RZ, UR8 ;  /* 0x00000008ff077e24 */ /* 0x000fe4000f8e00ff */
[----:B------:R-:W-:-:S04]  /*0560*/  UIADD3 UR4, UPT, UPT, URZ, -UR5, URZ ;  /* 0x80000005ff047290 */ /* 0x000fc8000fffe0ff */
[----:B------:R-:W-:-:S03]  /*0570*/  UIMAD UR7, UR4, UR7, URZ ;  /* 0x00000007040772a4 */ /* 0x000fc6000f8e02ff */
[----:B------:R-:W-:Y:S02]  /*0580*/  UMOV UR4, URZ ;  /* 0x000000ff00047c82 */ /* 0x000fe40008000000 */
[----:B------:R-:W-:-:S04]  /*0590*/  UIMAD.WIDE.U32 UR4, UR5, UR7, UR4 ;  /* 0x00000007050472a5 */ /* 0x000fc8000f8e0004 */
[----:B------:R-:W-:Y:S01]  /*05a0*/  UIMAD.WIDE.U32 UR4, UR5, UR8, URZ ;  /* 0x00000008050472a5 */ /* 0x000fe2000f8e00ff */
[----:B------:R-:W0:Y:S05]  /*05b0*/  S2UR UR8, SR_CgaCtaId ;  /* 0x00000000000879c3 */ /* 0x000e2a0000008800 */
[----:B------:R-:W-:Y:S01]  /*05c0*/  IMAD R0, R0, UR5, R7 ;  /* 0x0000000500007c24 */ /* 0x000fe2000f8e0207 */
[----:B------:R-:W-:-:S04]  /*05d0*/  R2UR UR4, R4 ;  /* 0x00000000040472ca */ /* 0x000fc800000e0000 */
[----:B------:R-:W-:-:S09]  /*05e0*/  ISETP.GT.U32.AND P0, PT, R5, R0, PT ;  /* 0x000000000500720c */ /* 0x000fd20003f04070 */
[----:B------:R-:W-:-:S04]  /*05f0*/  ULOP3.LUT UR4, UR4, UR6, URZ, 0x3c, !UPT ;  /* 0x0000000604047292 */ /* 0x000fc8000f8e3cff */
[----:B------:R-:W-:Y:S01]  /*0600*/  VOTEU.ANY UP2, P0 ;  /* 0x0000000000ff7886 */ /* 0x000fe20000040100 */
[----:B------:R-:W-:-:S04]  /*0610*/  PLOP3.LUT P0, PT, PT, PT, UP2, 0x80, 0x8 ;  /* 0x000000000008781c */ /* 0x000fc80003f0f028 */
[----:B------:R-:W-:Y:S02]  /*0620*/  @!UP2 UIADD3 UR5, UPT, UPT, UR5, 0x1, URZ ;  /* 0x000000010505a890 */ /* 0x000fe4000fffe0ff */
[----:B------:R-:W-:Y:S02]  /*0630*/  UISETP.GE.AND UP2, UPT, UR4, URZ, UPT ;  /* 0x000000ff0400728c */ /* 0x000fe4000bf46270 */
[----:B------:R-:W-:-:S05]  /*0640*/  UIADD3 UR4, UPT, UPT, UR12, 0x3f, URZ ;  /* 0x0000003f0c047890 */ /* 0x000fca000fffe0ff */
[----:B------:R-:W-:-:S05]  /*0650*/  @!P0 IMAD.IADD R0, R0, 0x1, -R5 ;  /* 0x0000000100008824 */ /* 0x000fca00078e0a05 */
[----:B------:R-:W-:-:S13]  /*0660*/  ISETP.GE.U32.AND P0, PT, R0, R5, PT ;  /* 0x000000050000720c */ /* 0x000fda0003f06070 */
[----:B------:R-:W-:-:S05]  /*0670*/  VOTEU.ANY UP1, P0 ;  /* 0x0000000000ff7886 */ /* 0x000fca0000020100 */
[----:B------:R-:W-:Y:S02]  /*0680*/  @UP1 UIADD3 UR5, UPT, UPT, UR5, 0x1, URZ ;  /* 0x0000000105051890 */ /* 0x000fe4000fffe0ff */
[----:B------:R-:W-:-:S05]  /*0690*/  UISETP.NE.AND UP1, UPT, UR6, URZ, UPT ;  /* 0x000000ff0600728c */ /* 0x000fca000bf25270 */
[----:B------:R-:W-:Y:S01]  /*06a0*/  UMOV UR7, UR5 ;  /* 0x0000000500077c82 */ /* 0x000fe20008000000 */
[----:B------:R-:W-:Y:S02]  /*06b0*/  USHF.R.S32.HI UR5, URZ, 0x1f, UR4 ;  /* 0x0000001fff057899 */ /* 0x000fe40008011404 */
[----:B------:R-:W-:Y:S02]  /*06c0*/  @!UP2 UIADD3 UR7, UPT, UPT, -UR7, URZ, URZ ;  /* 0x000000ff0707a290 */ /* 0x000fe4000fffe1ff */
[----:B------:R-:W-:Y:S02]  /*06d0*/  ULEA.HI UR5, UR5, UR4, URZ, 0x6 ;  /* 0x0000000405057291 */ /* 0x000fe4000f8f30ff */
[----:B------:R-:W-:-:S04]  /*06e0*/  @!UP1 ULOP3.LUT UR7, URZ, UR6, URZ, 0x33, !UPT ;  /* 0x00000006ff079292 */ /* 0x000fc8000f8e33ff */
[----:B------:R-:W-:Y:S02]  /*06f0*/  USHF.L.U32 UR10, UR7, 0x3, URZ ;  /* 0x00000003070a7899 */ /* 0x000fe400080006ff */
[----:B------:R-:W-:Y:S02]  /*0700*/  IMAD R5, RZ, RZ, -UR7 ;  /* 0x80000007ff057e24 */ /* 0x000fe4000f8e02ff */
[----:B------:R-:W-:Y:S02]  /*0710*/  ULEA.HI.SX32 UR5, UR5, -UR10, 0x1a ;  /* 0x8000000a05057291 */ /* 0x000fe4000f8fd2ff */
[----:B------:R-:W-:Y:S02]  /*0720*/  IMAD R11, R5, UR6, R4 ;  /* 0x00000006050b7c24 */ /* 0x000fe4000f8e0204 */
[----:B------:R-:W-:-:S03]  /*0730*/  UISETP.LT.AND UP1, UPT, UR5, 0x8, UPT ;  /* 0x000000080500788c */ /* 0x000fc6000bf21270 */
[----:B------:R-:W-:Y:S01]  /*0740*/  IABS R4, R11 ;  /* 0x0000000b00047213 */ /* 0x000fe20000000000 */
[----:B------:R-:W-:-:S03]  /*0750*/  USEL UR9, UR5, 0x8, UP1 ;  /* 0x0000000805097887 */ /* 0x000fc60008800000 */
[----:B------:R-:W-:-:S03]  /*0760*/  R2UR UR7, R4 ;  /* 0x00000000040772ca */ /* 0x000fc600000e0000 */
[----:B------:R-:W-:-:S05]  /*0770*/  IMAD.U32 R6, RZ, RZ, UR9 ;  /* 0x00000009ff067e24 */ /* 0x000fca000f8e00ff */
[-C--:B------:R-:W-:Y:S02]  /*0780*/  IABS R7, R6.reuse ;  /* 0x0000000600077213 */ /* 0x080fe40000000000 */
[----:B------:R-:W-:Y:S02]  /*0790*/  IABS R6, R6 ;  /* 0x0000000600067213 */ /* 0x000fe40000000000 */
[----:B------:R-:W1:Y:S01]  /*07a0*/  I2F.RP R0, R7 ;  /* 0x0000000700007306 */ /* 0x000e620000209400 */
[----:B------:R-:W-:Y:S01]  /*07b0*/  R2UR UR6, R7 ;  /* 0x00000000070672ca */ /* 0x000fe200000e0000 */
[----:B------:R-:W-:-:S06]  /*07c0*/  IMAD.U32 R5, RZ, RZ, UR7 ;  /* 0x00000007ff057e24 */ /* 0x000fcc000f8e00ff */
[----:B-1----:R-:W1:Y:S02]  /*07d0*/  MUFU.RCP R0, R0 ;  /* 0x0000000000007308 */ /* 0x002e640000001000 */
[----:B-1----:R-:W-:Y:S02]  /*07e0*/  VIADD R2, R0, 0xffffffe ;  /* 0x0ffffffe00027836 */ /* 0x002fe40000000000 */
[----:B------:R-:W-:-:S04]  /*07f0*/  IMAD.MOV R0, RZ, RZ, -R6 ;  /* 0x000000ffff007224 */ /* 0x000fc800078e0a06 */
[----:B------:R-:W1:Y:S02]  /*0800*/  F2I.FTZ.U32.TRUNC.NTZ R2, R2 ;  /* 0x0000000200027305 */ /* 0x000e64000021f000 */
[----:B-1----:R-:W-:Y:S01]  /*0810*/  R2UR UR5, R2 ;  /* 0x00000000020572ca */ /* 0x002fe200000e0000 */
[----:B------:R-:W-:-:S05]  /*0820*/  IMAD.U32 R2, RZ, RZ, UR12 ;  /* 0x0000000cff027e24 */ /* 0x000fca000f8e00ff */
[----:B------:R-:W-:-:S04]  /*0830*/  IABS R9, R2 ;  /* 0x0000000200097213 */ /* 0x000fc80000000000 */
[----:B------:R-:W1:Y:S03]  /*0840*/  I2F.RP R2, R9 ;  /* 0x0000000900027306 */ /* 0x000e660000209400 */
[----:B------:R-:W-:-:S04]  /*0850*/  UIADD3 UR4, UPT, UPT, URZ, -UR5, URZ ;  /* 0x80000005ff047290 */ /* 0x000fc8000fffe0ff */
[----:B------:R-:W-:-:S03]  /*0860*/  UIMAD UR6, UR4, UR6, URZ ;  /* 0x00000006040672a4 */ /* 0x000fc6000f8e02ff */
[----:B------:R-:W-:Y:S02]  /*0870*/  UMOV UR4, URZ ;  /* 0x000000ff00047c82 */ /* 0x000fe40008000000 */
[----:B------:R-:W-:Y:S01]  /*0880*/  UIMAD.WIDE.U32 UR4, UR5, UR6, UR4 ;  /* 0x00000006050472a5 */ /* 0x000fe2000f8e0004 */
[----:B-1----:R-:W1:Y:S03]  /*0890*/  MUFU.RCP R2, R2 ;  /* 0x0000000200027308 */ /* 0x002e660000001000 */
[----:B------:R-:W-:Y:S02]  /*08a0*/  UIMAD.WIDE.U32 UR4, UR5, UR7, URZ ;  /* 0x00000007050472a5 */ /* 0x000fe4000f8e00ff */
[----:B------:R-:W2:Y:S04]  /*08b0*/  LDCU.64 UR6, c[0x0][0x3a8] ;  /* 0x00007500ff0677ac */ /* 0x000ea80008000a00 */
[----:B------:R-:W-:Y:S01]  /*08c0*/  IMAD R0, R0, UR5, R5 ;  /* 0x0000000500007c24 */ /* 0x000fe2000f8e0205 */
[----:B------:R-:W-:-:S04]  /*08d0*/  R2UR UR4, R11 ;  /* 0x000000000b0472ca */ /* 0x000fc800000e0000 */
[----:B------:R-:W-:Y:S01]  /*08e0*/  ISETP.GT.U32.AND P0, PT, R7, R0, PT ;  /* 0x000000000700720c */ /* 0x000fe20003f04070 */
[----:B-1----:R-:W-:-:S08]  /*08f0*/  VIADD R4, R2, 0xffffffe ;  /* 0x0ffffffe02047836 */ /* 0x002fd00000000000 */
[----:B------:R-:W-:Y:S01]  /*0900*/  ULOP3.LUT UR4, UR4, UR9, URZ, 0x3c, !UPT ;  /* 0x0000000904047292 */ /* 0x000fe2000f8e3cff */
[----:B------:R1:W5:Y:S01]  /*0910*/  F2I.FTZ.U32.TRUNC.NTZ R5, R4 ;  /* 0x0000000400057305 */ /* 0x000362000021f000 */
[----:B--2---:R-:W-:Y:S02]  /*0920*/  IMAD.U32 R10, RZ, RZ, UR6 ;  /* 0x00000006ff0a7e24 */ /* 0x004fe4000f8e00ff */
[----:B------:R-:W-:Y:S01]  /*0930*/  VOTEU.ANY UP2, P0 ;  /* 0x0000000000ff7886 */ /* 0x000fe20000040100 */
[----:B------:R-:W-:Y:S01]  /*0940*/  PLOP3.LUT P0, PT, PT, PT, UP2, 0x80, 0x8 ;  /* 0x000000000008781c */ /* 0x000fe20003f0f028 */
[----:B------:R-:W-:Y:S02]  /*0950*/  IMAD.U32 R12, RZ, RZ, UR6 ;  /* 0x00000006ff0c7e24 */ /* 0x000fe4000f8e00ff */
[----:B------:R-:W-:Y:S01]  /*0960*/  IMAD.U32 R14, RZ, RZ, UR6 ;  /* 0x00000006ff0e7e24 */ /* 0x000fe2000f8e00ff */
[----:B------:R-:W-:Y:S01]  /*0970*/  @!UP2 UIADD3 UR5, UPT, UPT, UR5, 0x1, URZ ;  /* 0x000000010505a890 */ /* 0x000fe2000fffe0ff */
[----:B-1----:R-:W-:Y:S01]  /*0980*/  IMAD.MOV.U32 R4, RZ, RZ, RZ ;  /* 0x000000ffff047224 */ /* 0x002fe200078e00ff */
[----:B------:R-:W-:Y:S01]  /*0990*/  UISETP.GE.AND UP2, UPT, UR4, URZ, UPT ;  /* 0x000000ff0400728c */ /* 0x000fe2000bf46270 */
[----:B------:R-:W-:-:S02]  /*09a0*/  IMAD.U32 R16, RZ, RZ, UR6 ;  /* 0x00000006ff107e24 */ /* 0x000fc4000f8e00ff */
[----:B------:R-:W-:Y:S02]  /*09b0*/  IMAD.U32 R18, RZ, RZ, UR6 ;  /* 0x00000006ff127e24 */ /* 0x000fe4000f8e00ff */
[----:B-----5:R-:W-:Y:S02]  /*09c0*/  IMAD.MOV R6, RZ, RZ, -R5 ;  /* 0x000000ffff067224 */ /* 0x020fe400078e0a05 */
[----:B------:R-:W-:-:S05]  /*09d0*/  @!P0 IMAD.IADD R0, R0, 0x1, -R7 ;  /* 0x0000000100008824 */ /* 0x000fca00078e0a07 */
[----:B------:R-:W-:Y:S02]  /*09e0*/  ISETP.GE.U32.AND P0, PT, R0, R7, PT ;  /* 0x000000070000720c */ /* 0x000fe40003f06070 */
[----:B------:R-:W-:-:S11]  /*09f0*/  LOP3.LUT R7, R3, 0x3f, RZ, 0xc0, !PT ;  /* 0x0000003f03077812 */ /* 0x000fd600078ec0ff */
[----:B------:R-:W-:-:S05]  /*0a00*/  VOTEU.ANY UP1, P0 ;  /* 0x0000000000ff7886 */ /* 0x000fca0000020100 */
[----:B------:R-:W-:Y:S02]  /*0a10*/  @UP1 UIADD3 UR5, UPT, UPT, UR5, 0x1, URZ ;  /* 0x0000000105051890 */ /* 0x000fe4000fffe0ff */
[----:B------:R-:W-:Y:S02]  /*0a20*/  UISETP.NE.AND UP1, UPT, UR9, URZ, UPT ;  /* 0x000000ff0900728c */ /* 0x000fe4000bf25270 */
[----:B------:R-:W-:Y:S02]  /*0a30*/  @!UP2 UIADD3 UR5, UPT, UPT, -UR5, URZ, URZ ;  /* 0x000000ff0505a290 */ /* 0x000fe4000fffe1ff */
[----:B------:R-:W-:-:S06]  /*0a40*/  UISETP.GT.AND UP2, UPT, UR29, 0x1f, UPT ;  /* 0x0000001f1d00788c */ /* 0x000fcc000bf44270 */
[----:B------:R-:W-:Y:S01]  /*0a50*/  PLOP3.LUT P3, PT, PT, PT, UP2, 0x80, 0x8 ;  /* 0x000000000008781c */ /* 0x000fe20003f6f028 */
[----:B------:R-:W-:Y:S01]  /*0a60*/  @!UP1 ULOP3.LUT UR5, URZ, UR9, URZ, 0x33, !UPT ;  /* 0x00000009ff059292 */ /* 0x000fe2000f8e33ff */
[----:B------:R-:W-:Y:S02]  /*0a70*/  PLOP3.LUT P2, PT, PT, PT, UP2, 0x80, 0x8 ;  /* 0x000000000008781c */ /* 0x000fe40003f4f028 */
[----:B------:R-:W-:-:S03]  /*0a80*/  PLOP3.LUT P4, PT, PT, PT, UP2, 0x80, 0x8 ;  /* 0x000000000008781c */ /* 0x000fc60003f8f028 */
[----:B------:R-:W-:-:S04]  /*0a90*/  IMAD R0, RZ, RZ, -UR5 ;  /* 0x80000005ff007e24 */ /* 0x000fc8000f8e02ff */
[----:B------:R-:W-:Y:S01]  /*0aa0*/  IMAD R0, R0, UR9, R11 ;  /* 0x0000000900007c24 */ /* 0x000fe2000f8e020b */
[----:B------:R-:W-:Y:S02]  /*0ab0*/  UMOV UR9, 0x400 ;  /* 0x0000040000097882 */ /* 0x000fe40000000000 */
[----:B0-----:R-:W-:Y:S01]  /*0ac0*/  ULEA UR9, UR8, UR9, 0x18 ;  /* 0x0000000908097291 */ /* 0x001fe2000f8ec0ff */
[----:B------:R-:W-:-:S03]  /*0ad0*/  VIADD R0, R0, UR10 ;  /* 0x0000000a00007c36 */ /* 0x000fc60008000000 */
[----:B------:R-:W-:Y:S01]  /*0ae0*/  UIADD3 UR18, UPT, UPT, UR9, 0x1800, URZ ;  /* 0x0000180009127890 */ /* 0x000fe2000fffe0ff */
[----:B------:R-:W-:Y:S02]  /*0af0*/  IMAD R2, R0, 0x40, R7 ;  /* 0x0000004000027824 */ /* 0x000fe400078e0207 */
[----:B------:R-:W-:Y:S01]  /*0b00*/  IMAD R7, R6, R9, RZ ;  /* 0x0000000906077224 */ /* 0x000fe200078e02ff */
[----:B------:R-:W-:Y:S01]  /*0b10*/  SHF.R.U32.HI R6, RZ, 0x5, R3 ;  /* 0x00000005ff067819 */ /* 0x000fe20000011603 */
[----:B------:R-:W0:Y:S01]  /*0b20*/  LDS R8, [UR9] ;  /* 0x00000009ff087984 */ /* 0x000e220008000800 */
[----:B------:R-:W-:Y:S01]  /*0b30*/  IABS R0, R2 ;  /* 0x0000000200007213 */ /* 0x000fe20000000000 */
[----:B------:R-:W-:Y:S01]  /*0b40*/  IMAD.HI.U32 R4, R5, R7, R4 ;  /* 0x0000000705047227 */ /* 0x000fe200078e0004 */
[----:B------:R-:W-:Y:S01]  /*0b50*/  R2UR UR15, R6 ;  /* 0x00000000060f72ca */ /* 0x000fe200000e0000 */
[----:B------:R-:W-:Y:S01]  /*0b60*/  BAR.SYNC.DEFER_BLOCKING 0x0 ;  /* 0x0000000000007b1d */ /* 0x000fe20000010000 */
[----:B------:R-:W-:-:S03]  /*0b70*/  ISETP.GE.AND P5, PT, R2, RZ, PT ;  /* 0x000000ff0200720c */ /* 0x000fc60003fa6270 */
[----:B------:R-:W-:-:S04]  /*0b80*/  IMAD.HI.U32 R4, R4, R0, RZ ;  /* 0x0000000004047227 */ /* 0x000fc800078e00ff */
[----:B------:R-:W-:-:S04]  /*0b90*/  IMAD.MOV R4, RZ, RZ, -R4 ;  /* 0x000000ffff047224 */ /* 0x000fc800078e0a04 */
[----:B------:R-:W-:Y:S01]  /*0ba0*/  IMAD R4, R9, R4, R0 ;  /* 0x0000000409047224 */ /* 0x000fe200078e0200 */
[----:B------:R-:W-:Y:S01]  /*0bb0*/  SHF.R.U32.HI R0, RZ, 0x6, R3 ;  /* 0x00000006ff007819 */ /* 0x000fe20000011603 */
[----:B------:R-:W-:-:S03]  /*0bc0*/  USHF.L.U32 UR4, UR15, 0x15, URZ ;  /* 0x000000150f047899 */ /* 0x000fc600080006ff */
[----:B------:R-:W-:Y:S01]  /*0bd0*/  ISETP.GT.U32.AND P0, PT, R9, R4, PT ;  /* 0x000000040900720c */ /* 0x000fe20003f04070 */
[----:B------:R-:W-:Y:S01]  /*0be0*/  ULOP3.LUT UR4, UR4, 0x600000, URZ, 0xc0, !UPT ;  /* 0x0060000004047892 */ /* 0x000fe2000f8ec0ff */
[----:B------:R-:W-:-:S04]  /*0bf0*/  SGXT.U32 R0, R0, 0x1 ;  /* 0x000000010000781a */ /* 0x000fc80000000000 */
[C---:B------:R-:W-:Y:S01]  /*0c00*/  LOP3.LUT R6, R0.reuse, 0x10, RZ, 0xfc, !PT ;  /* 0x0000001000067812 */ /* 0x040fe200078efcff */
[C---:B------:R-:W-:Y:S01]  /*0c10*/  IMAD R51, R0.reuse, UR6, RZ ;  /* 0x0000000600337c24 */ /* 0x040fe2000f8e02ff */
[----:B------:R-:W-:Y:S02]  /*0c20*/  LOP3.LUT R5, R0, 0x8, RZ, 0xfc, !PT ;  /* 0x0000000800057812 */ /* 0x000fe400078efcff */
[----:B------:R-:W-:Y:S01]  /*0c30*/  ISETP.LT.AND P3, PT, R6, UR22, P3 ;  /* 0x0000001606007c0c */ /* 0x000fe20009f61270 */
[----:B------:R-:W-:Y:S01]  /*0c40*/  IMAD.U32 R6, RZ, RZ, UR6 ;  /* 0x00000006ff067e24 */ /* 0x000fe2000f8e00ff */
[----:B------:R-:W-:Y:S01]  /*0c50*/  ISETP.LT.AND P2, PT, R5, UR22, P2 ;  /* 0x0000001605007c0c */ /* 0x000fe20009741270 */
[----:B------:R-:W-:Y:S01]  /*0c60*/  @!P0 IMAD.IADD R4, R4, 0x1, -R9 ;  /* 0x0000000104048824 */ /* 0x000fe200078e0a09 */
[----:B------:R-:W-:Y:S01]  /*0c70*/  LOP3.LUT R5, R0, 0x2, RZ, 0xfc, !PT ;  /* 0x0000000200057812 */ /* 0x000fe200078efcff */
[----:B------:R-:W-:Y:S01]  /*0c80*/  IMAD R43, R6, 0x2, R51 ;  /* 0x00000002062b7824 */ /* 0x000fe200078e0233 */
[----:B------:R-:W-:-:S02]  /*0c90*/  PLOP3.LUT P0, PT, PT, PT, UP2, 0x80, 0x8 ;  /* 0x000000000008781c */ /* 0x000fc40003f0f028 */
[----:B------:R-:W-:Y:S02]  /*0ca0*/  ISETP.GT.U32.AND P1, PT, R9, R4, PT ;  /* 0x000000040900720c */ /* 0x000fe40003f24070 */
[----:B0-----:R-:W-:Y:S01]  /*0cb0*/  R2UR UR28, R8 ;  /* 0x00000000081c72ca */ /* 0x001fe200000e0000 */
[----:B------:R-:W-:Y:S01]  /*0cc0*/  IMAD.U32 R8, RZ, RZ, UR6 ;  /* 0x00000006ff087e24 */ /* 0x000fe2000f8e00ff */
[----:B------:R-:W-:Y:S02]  /*0cd0*/  LOP3.LUT R7, R0, 0x18, RZ, 0xfc, !PT ;  /* 0x0000001800077812 */ /* 0x000fe400078efcff */
[----:B------:R-:W-:Y:S01]  /*0ce0*/  ISETP.LT.AND P0, PT, R5, UR22, P0 ;  /* 0x0000001605007c0c */ /* 0x000fe20008701270 */
[----:B------:R-:W-:Y:S01]  /*0cf0*/  IMAD R35, R8, 0x2, R43 ;  /* 0x0000000208237824 */ /* 0x000fe200078e022b */
[----:B------:R-:W-:Y:S02]  /*0d00*/  ISETP.LT.AND P4, PT, R7, UR22, P4 ;  /* 0x0000001607007c0c */ /* 0x000fe4000a781270 */
[----:B------:R-:W-:Y:S01]  /*0d10*/  P2R R5, PR, RZ, 0x40 ;  /* 0x00000040ff057803 */ /* 0x000fe20000000000 */
[----:B------:R-:W-:-:S02]  /*0d20*/  IMAD R31, R10, 0x2, R35 ;  /* 0x000000020a1f7824 */ /* 0x000fc400078e0223 */
[----:B------:R-:W-:Y:S01]  /*0d30*/  @!P1 IMAD.IADD R4, R4, 0x1, -R9 ;  /* 0x0000000104049824 */ /* 0x000fe200078e0a09 */
[----:B------:R-:W-:Y:S01]  /*0d40*/  ISETP.NE.AND P1, PT, RZ, UR12, PT ;  /* 0x0000000cff007c0c */ /* 0x000fe2000bf25270 */
[----:B------:R-:W-:Y:S02]  /*0d50*/  UIADD3 UR10, UPT, UPT, UR28, UR4, URZ ;  /* 0x000000041c0a7290 */ /* 0x000fe4000fffe0ff */
[----:B------:R-:W-:-:S04]  /*0d60*/  IMAD.MOV.U32 R21, RZ, RZ, R4 ;  /* 0x000000ffff157224 */ /* 0x000fc800078e0004 */
[----:B------:R-:W-:-:S06]  /*0d70*/  @!P5 IMAD.MOV R21, RZ, RZ, -R21 ;  /* 0x000000ffff15d224 */ /* 0x000fcc00078e0a15 */
[----:B------:R-:W-:Y:S01]  /*0d80*/  @!P1 LOP3.LUT R21, RZ, UR12, RZ, 0x33, !PT ;  /* 0x0000000cff159c12 */ /* 0x000fe2000f8e33ff */
[----:B---34-:R-:W-:Y:S06]  /*0d90*/  BRA.U UP0, `(.L_x_5) ;  /* 0x0000000100187547 */ /* 0x018fec000b800000 */
[----:B------:R-:W-:Y:S01]  /*0da0*/  ELECT P1, URZ, PT ;  /* 0x0000000000ff782f */ /* 0x000fe20003820000 */
[----:B------:R-:W-:Y:S01]  /*0db0*/  IMAD.MOV.U32 R4, RZ, RZ, 0x1 ;  /* 0x00000001ff047424 */ /* 0x000fe200078e00ff */
[----:B------:R-:W-:Y:S01]  /*0dc0*/  UMOV UR4, 0x40 ;  /* 0x0000004000047882 */ /* 0x000fe20000000000 */
[----:B------:R-:W-:Y:S01]  /*0dd0*/  UVIRTCOUNT.DEALLOC.SMPOOL 0x80 ;  /* 0x000000800000784c */ /* 0x000fe20000000000 */
[----:B------:R-:W-:-:S09]  /*0de0*/  ULEA UR4, UR8, UR4, 0x18 ;  /* 0x0000000408047291 */ /* 0x000fd2000f8ec0ff */
[----:B------:R0:W-:Y:S03]  /*0df0*/  @P1 STS.U8 [UR4], R4 ;  /* 0x00000004ff001988 */ /* 0x0001e60008000004 */
.L_x_5:
[----:B------:R-:W-:Y:S01]  /*0e00*/  STTM.16dp32bit_t0_t15.x16 tmem[UR10], RZ ;  /* 0x000000ff000079ed */ /* 0x000fe20008a0000a */
[----:B------:R-:W-:Y:S01]  /*0e10*/  STTM.16dp32bit_t16_t31.x16 tmem[UR10+0x10], RZ ;  /* 0x000010ff000079ed */ /* 0x000fe20008a2000a */
[----:B------:R-:W1:Y:S02]  /*0e20*/  FENCE.VIEW.ASYNC.T ;  /* 0x00000000000073c6 */ /* 0x000e640000000200 */
[----:B-1----:R-:W-:Y:S01]  /*0e30*/  VOTEU.ALL UP1, P6 ;  /* 0x0000000000ff7886 */ /* 0x002fe20003020000 */
[----:B------:R-:W-:Y:S01]  /*0e40*/  VOTEU.ALL UP3, P6 ;  /* 0x0000000000ff7886 */ /* 0x000fe20003060000 */
[----:B------:R-:W-:Y:S01]  /*0e50*/  IMAD R49, R12, 0x2, R31 ;  /* 0x000000020c317824 */ /* 0x000fe200078e021f */
[----:B------:R-:W-:Y:S01]  /*0e60*/  PLOP3.LUT P1, PT, PT, PT, UP2, 0x80, 0x8 ;  /* 0x000000000008781c */ /* 0x000fe20003f2f028 */
[----:B------:R-:W-:Y:S01]  /*0e70*/  IMAD R21, R21, UR11, RZ ;  /* 0x0000000b15157c24 */ /* 0x000fe2000f8e02ff */
[----:B------:R-:W-:-:S04]  /*0e80*/  @!UP1 UIADD3 UR20, UPT, UPT, -UR14, 0x100000, URZ ;  /* 0x001000000e149890 */ /* 0x000fc8000fffe1ff */
[----:B------:R-:W-:Y:S02]  /*0e90*/  @!UP1 USHF.L.U32 UR21, UR20, 0xb, URZ ;  /* 0x0000000b14159899 */ /* 0x000fe400080006ff */
[----:B------:R-:W-:Y:S01]  /*0ea0*/  @!UP1 USHF.L.U32 UR20, UR20, 0x1, URZ ;  /* 0x0000000114149899 */ /* 0x000fe200080006ff */
[----:B------:R-:W-:Y:S01]  /*0eb0*/  BAR.SYNC.DEFER_BLOCKING 0x0 ;  /* 0x0000000000007b1d */ /* 0x000fe20000010000 */
[----:B------:R-:W-:Y:S01]  /*0ec0*/  IMAD R41, R14, 0x2, R49 ;  /* 0x000000020e297824 */ /* 0x000fe200078e0231 */
[----:B------:R-:W-:Y:S02]  /*0ed0*/  ISETP.LT.AND P1, PT, R0, UR22, P1 ;  /* 0x0000001600007c0c */ /* 0x000fe40008f21270 */
[----:B------:R-:W-:Y:S01]  /*0ee0*/  IADD3 R20, P5, PT, R21, UR24, RZ ;  /* 0x0000001815147c10 */ /* 0x000fe2000ffbe0ff */
[----:B------:R-:W-:-:S03]  /*0ef0*/  IMAD R33, R16, 0x2, R41 ;  /* 0x0000000210217824 */ /* 0x000fc600078e0229 */
[----:B------:R-:W-:Y:S01]  /*0f00*/  LEA.HI.X.SX32 R21, R21, UR25, 0x1, P5 ;  /* 0x0000001915157c11 */ /* 0x000fe2000a8f0eff */
[----:B------:R-:W-:Y:S01]  /*0f10*/  IMAD R47, R18, 0x4, R33 ;  /* 0x00000004122f7824 */ /* 0x000fe200078e0221 */
[----:B------:R-:W-:-:S03]  /*0f20*/  IADD3 R50, P5, PT, R51, R20, RZ ;  /* 0x0000001433327210 */ /* 0x000fc60007fbe0ff */
[----:B------:R-:W-:Y:S01]  /*0f30*/  IMAD R39, R6, 0x2, R47 ;  /* 0x0000000206277824 */ /* 0x000fe200078e022f */
[----:B------:R-:W-:Y:S01]  /*0f40*/  LEA.HI.X.SX32 R51, R51, R21, 0x1, P5 ;  /* 0x0000001533337211 */ /* 0x000fe200028f0eff */
[----:B------:R-:W1:Y:S02]  /*0f50*/  FENCE.VIEW.ASYNC.S ;  /* 0x00000000000073c6 */ /* 0x000e640000000000 */
[----:B-1----:R1:W2:Y:S02]  /*0f60*/  @!UP3 SYNCS.EXCH.64 URZ, [UR18], UR20 ;  /* 0x0000001412ffb5b2 */ /* 0x0022a40008000100 */
[----:B--2---:R-:W-:Y:S01]  /*0f70*/  BAR.SYNC.DEFER_BLOCKING 0x0 ;  /* 0x0000000000007b1d */ /* 0x004fe20000010000 */
[----:B------:R-:W-:Y:S02]  /*0f80*/  IMAD.U32 R6, RZ, RZ, UR6 ;  /* 0x00000006ff067e24 */ /* 0x000fe4000f8e00ff */
[----:B------:R-:W-:Y:S01]  /*0f90*/  IMAD R29, R8, 0x2, R39 ;  /* 0x00000002081d7824 */ /* 0x000fe200078e0227 */
[----:B------:R-:W-:Y:S01]  /*0fa0*/  IADD3 R48, P5, PT, R49, R20, RZ ;  /* 0x0000001431307210 */ /* 0x000fe20007fbe0ff */
[----:B------:R-:W-:-:S02]  /*0fb0*/  IMAD.U32 R10, RZ, RZ, UR6 ;  /* 0x00000006ff0a7e24 */ /* 0x000fc4000f8e00ff */
[----:B------:R-:W-:Y:S01]  /*0fc0*/  IMAD R25, R6, 0x2, R29 ;  /* 0x0000000206197824 */ /* 0x000fe200078e021d */
[----:B------:R-:W-:Y:S02]  /*0fd0*/  PRMT R66, RZ, 0x7610, R66 ;  /* 0x00007610ff427816 */ /* 0x000fe40000000042 */
[----:B------:R-:W-:Y:S01]  /*0fe0*/  LEA.HI.X.SX32 R49, R49, R21, 0x1, P5 ;  /* 0x0000001531317211 */ /* 0x000fe200028f0eff */
[----:B------:R-:W-:Y:S01]  /*0ff0*/  IMAD R7, R10, 0x2, R25 ;  /* 0x000000020a077824 */ /* 0x000fe200078e0219 */
[----:B0-----:R-:W-:Y:S02]  /*1000*/  LOP3.LUT R4, R0, 0xa, RZ, 0xfc, !PT ;  /* 0x0000000a00047812 */ /* 0x001fe400078efcff */
[----:B------:R-:W-:-:S04]  /*1010*/  IADD3 R46, P5, PT, R47, R20, RZ ;  /* 0x000000142f2e7210 */ /* 0x000fc80007fbe0ff */
[----:B------:R-:W-:Y:S01]  /*1020*/  LEA.HI.X.SX32 R47, R47, R21, 0x1, P5 ;  /* 0x000000152f2f7211 */ /* 0x000fe200028f0eff */
[----:B------:R-:W2:Y:S01]  /*1030*/  @P1 LDG.E.U8 R70, desc[UR16][R50.64] ;  /* 0x0000001032461981 */ /* 0x000ea2000c1e1100 */
[----:B------:R-:W-:-:S03]  /*1040*/  PLOP3.LUT P1, PT, PT, PT, UP2, 0x80, 0x8 ;  /* 0x000000000008781c */ /* 0x000fc60003f2f028 */
[----:B------:R-:W3:Y:S01]  /*1050*/  @P2 LDG.E.U8 R66, desc[UR16][R48.64] ;  /* 0x0000001030422981 */ /* 0x000ee2000c1e1100 */
[----:B------:R-:W-:Y:S02]  /*1060*/  ISETP.LT.AND P1, PT, R4, UR22, P1 ;  /* 0x0000001604007c0c */ /* 0x000fe40008f21270 */
[C---:B------:R-:W-:Y:S02]  /*1070*/  IADD3 R44, P2, PT, R7.reuse, R20, RZ ;  /* 0x00000014072c7210 */ /* 0x040fe40007f5e0ff */
[----:B------:R-:W-:Y:S02]  /*1080*/  LOP3.LUT R4, R0, 0x12, RZ, 0xfc, !PT ;  /* 0x0000001200047812 */ /* 0x000fe400078efcff */
[----:B------:R-:W-:Y:S02]  /*1090*/  PLOP3.LUT P5, PT, PT, PT, UP2, 0x80, 0x8 ;  /* 0x000000000008781c */ /* 0x000fe40003faf028 */
[----:B------:R-:W-:Y:S02]  /*10a0*/  LEA.HI.X.SX32 R45, R7, R21, 0x1, P2 ;  /* 0x00000015072d7211 */ /* 0x000fe400010f0eff */
[----:B------:R-:W-:-:S02]  /*10b0*/  ISETP.LT.AND P2, PT, R4, UR22, P5 ;  /* 0x0000001604007c0c */ /* 0x000fc4000af41270 */
[CC--:B------:R-:W-:Y:S02]  /*10c0*/  IADD3 R42, P5, PT, R43.reuse, R20.reuse, RZ ;  /* 0x000000142b2a7210 */ /* 0x0c0fe40007fbe0ff */
[----:B------:R-:W-:Y:S02]  /*10d0*/  PRMT R77, RZ, 0x7610, R77 ;  /* 0x00007610ff4d7816 */ /* 0x000fe4000000004d */
[----:B------:R-:W-:Y:S02]  /*10e0*/  LEA.HI.X.SX32 R43, R43, R21, 0x1, P5 ;  /* 0x000000152b2b7211 */ /* 0x000fe400028f0eff */
[----:B------:R-:W-:-:S03]  /*10f0*/  IADD3 R38, P5, PT, R39, R20, RZ ;  /* 0x0000001427267210 */ /* 0x000fc60007fbe0ff */
[----:B------:R-:W4:Y:S01]  /*1100*/  @P0 LDG.E.U8 R77, desc[UR16][R42.64] ;  /* 0x000000102a4d0981 */ /* 0x000f22000c1e1100 */
[C---:B------:R-:W-:Y:S02]  /*1110*/  IADD3 R40, P0, PT, R41.reuse, R20, RZ ;  /* 0x0000001429287210 */ /* 0x040fe40007f1e0ff */
[----:B------:R-:W-:Y:S02]  /*1120*/  PRMT R74, RZ, 0x7610, R74 ;  /* 0x00007610ff4a7816 */ /* 0x000fe4000000004a */
[----:B------:R-:W-:Y:S02]  /*1130*/  PRMT R52, RZ, 0x7610, R52 ;  /* 0x00007610ff347816 */ /* 0x000fe40000000034 */
[----:B------:R-:W-:Y:S02]  /*1140*/  PRMT R59, RZ, 0x7610, R59 ;  /* 0x00007610ff3b7816 */ /* 0x000fe4000000003b */
[----:B------:R-:W-:Y:S01]  /*1150*/  PRMT R61, RZ, 0x7610, R61 ;  /* 0x00007610ff3d7816 */ /* 0x000fe2000000003d */
[----:B------:R-:W5:Y:S01]  /*1160*/  @P3 LDG.E.U8 R74, desc[UR16][R46.64] ;  /* 0x000000102e4a3981 */ /* 0x000f62000c1e1100 */
[----:B------:R-:W-:-:S02]  /*1170*/  LEA.HI.X.SX32 R41, R41, R21, 0x1, P0 ;  /* 0x0000001529297211 */ /* 0x000fc400000f0eff */
[----:B------:R-:W-:Y:S01]  /*1180*/  LEA.HI.X.SX32 R39, R39, R21, 0x1, P5 ;  /* 0x0000001527277211 */ /* 0x000fe200028f0eff */
[----:B------:R-:W2:Y:S04]  /*1190*/  @P4 LDG.E.U8 R52, desc[UR16][R44.64] ;  /* 0x000000102c344981 */ /* 0x000ea8000c1e1100 */
[----:B------:R-:W2:Y:S04]  /*11a0*/  @P1 LDG.E.U8 R59, desc[UR16][R40.64] ;  /* 0x00000010283b1981 */ /* 0x000ea8000c1e1100 */
[----:B------:R-:W2:Y:S01]  /*11b0*/  @P2 LDG.E.U8 R61, desc[UR16][R38.64] ;  /* 0x00000010263d2981 */ /* 0x000ea2000c1e1100 */
[----:B------:R-:W-:Y:S01]  /*11c0*/  IMAD.U32 R6, RZ, RZ, UR13 ;  /* 0x0000000dff067e24 */ /* 0x000fe2000f8e00ff */
[----:B------:R-:W-:-:S02]  /*11d0*/  LOP3.LUT R4, R0, 0x4, RZ, 0xfc, !PT ;  /* 0x0000000400047812 */ /* 0x000fc400078efcff */
[----:B------:R-:W-:Y:S02]  /*11e0*/  PLOP3.LUT P4, PT, PT, PT, UP2, 0x80, 0x8 ;  /* 0x000000000008781c */ /* 0x000fe40003f8f028 */
[----:B------:R-:W-:Y:S02]  /*11f0*/  IABS R6, R6 ;  /* 0x0000000600067213 */ /* 0x000fe40000000000 */
[----:B------:R-:W-:Y:S02]  /*1200*/  ISETP.LT.AND P4, PT, R4, UR22, P4 ;  /* 0x0000001604007c0c */ /* 0x000fe4000a781270 */
[----:B------:R-:W0:Y:S01]  /*1210*/  I2F.RP R4, R6 ;  /* 0x0000000600047306 */ /* 0x000e220000209400 */
[----:B------:R-:W-:Y:S02]  /*1220*/  LOP3.LUT R5, R0, 0x1a, RZ, 0xfc, !PT ;  /* 0x0000001a00057812 */ /* 0x000fe400078efcff */
[----:B------:R-:W-:-:S05]  /*1230*/  PLOP3.LUT P3, PT, PT, PT, UP2, 0x80, 0x8 ;  /* 0x000000000008781c */ /* 0x000fca0003f6f028 */
[----:B0-----:R-:W0:Y:S01]  /*1240*/  MUFU.RCP R4, R4 ;  /* 0x0000000400047308 */ /* 0x001e220000001000 */
[----:B------:R-:W-:Y:S02]  /*1250*/  ISETP.LT.AND P3, PT, R5, UR22, P3 ;  /* 0x0000001605007c0c */ /* 0x000fe40009f61270 */
[----:B------:R-:W-:Y:S02]  /*1260*/  LOP3.LUT R5, R0, 0xc, RZ, 0xfc, !PT ;  /* 0x0000000c00057812 */ /* 0x000fe400078efcff */
[----:B------:R-:W-:Y:S01]  /*1270*/  PLOP3.LUT P0, PT, PT, PT, UP2, 0x80, 0x8 ;  /* 0x000000000008781c */ /* 0x000fe20003f0f028 */
[----:B------:R-:W-:-:S03]  /*1280*/  USHF.L.U32 UR4, UR8, 0x5, URZ ;  /* 0x0000000508047899 */ /* 0x000fc600080006ff */
[----:B------:R-:W-:Y:S01]  /*1290*/  ISETP.LT.AND P0, PT, R5, UR22, P0 ;  /* 0x0000001605007c0c */ /* 0x000fe20008701270 */
[----:B0-----:R-:W-:-:S04]  /*12a0*/  VIADD R4, R4, 0xffffffe ;  /* 0x0ffffffe04047836 */ /* 0x001fc80000000000 */
[----:B------:R-:W0:Y:S01]  /*12b0*/  F2I.FTZ.U32.TRUNC.NTZ R5, R4 ;  /* 0x0000000400057305 */ /* 0x000e22000021f000 */
[----:B------:R-:W-:Y:S02]  /*12c0*/  UIADD3 UR4, UPT, UPT, UR4, UR15, URZ ;  /* 0x0000000f04047290 */ /* 0x000fe4000fffe0ff */
[----:B------:R-:W-:Y:S01]  /*12d0*/  USHF.L.U32 UR11, UR5, 0x7, URZ ;  /* 0x00000007050b7899 */ /* 0x000fe200080006ff */
[----:B------:R-:W-:-:S03]  /*12e0*/  IMAD.U32 R8, RZ, RZ, UR6 ;  /* 0x00000006ff087e24 */ /* 0x000fc6000f8e00ff */
[----:B------:R-:W-:Y:S01]  /*12f0*/  ULOP3.LUT UR4, UR11, 0x63, UR4, 0xf8, !UPT ;  /* 0x000000630b047892 */ /* 0x000fe2000f8ef804 */
[----:B------:R-:W-:-:S05]  /*1300*/  IMAD R7, R8, 0x2, R7 ;  /* 0x0000000208077824 */ /* 0x000fca00078e0207 */
[----:B------:R-:W-:Y:S02]  /*1310*/  IMAD.U32 R8, RZ, RZ, UR4 ;  /* 0x00000004ff087e24 */ /* 0x000fe4000f8e00ff */
[--C-:B0-----:R-:W-:Y:S02]  /*1320*/  IMAD.MOV R9, RZ, RZ, -R5.reuse ;  /* 0x000000ffff097224 */ /* 0x101fe400078e0a05 */
[----:B------:R-:W-:Y:S01]  /*1330*/  IMAD.MOV.U32 R4, RZ, RZ, RZ ;  /* 0x000000ffff047224 */ /* 0x000fe200078e00ff */
[----:B------:R-:W-:Y:S01]  /*1340*/  IABS R8, R8 ;  /* 0x0000000800087213 */ /* 0x000fe20000000000 */
[----:B------:R-:W-:Y:S01]  /*1350*/  IMAD R9, R9, R6, RZ ;  /* 0x0000000609097224 */ /* 0x000fe200078e02ff */
[----:B------:R-:W-:Y:S02]  /*1360*/  ULOP3.LUT UR5, UR4, 0x4, URZ, 0xfc, !UPT ;  /* 0x0000000404057892 */ /* 0x000fe4000f8efcff */
[----:B------:R-:W-:Y:S01]  /*1370*/  ULOP3.LUT UR12, UR4, 0x8, URZ, 0xfc, !UPT ;  /* 0x00000008040c7892 */ /* 0x000fe2000f8efcff */
[----:B------:R-:W-:Y:S01]  /*1380*/  IMAD.HI.U32 R4, R5, R9, R4 ;  /* 0x0000000905047227 */ /* 0x000fe200078e0004 */
[----:B------:R-:W-:Y:S01]  /*1390*/  IADD3 R36, P1, PT, R7, R20, RZ ;  /* 0x0000001407247210 */ /* 0x000fe20007f3e0ff */
[----:B------:R-:W-:-:S02]  /*13a0*/  ULOP3.LUT UR19, UR4, 0xc, URZ, 0xfc, !UPT ;  /* 0x0000000c04137892 */ /* 0x000fc4000f8efcff */
[----:B------:R-:W-:Y:S01]  /*13b0*/  IMAD.MOV.U32 R9, RZ, RZ, R8 ;  /* 0x000000ffff097224 */ /* 0x000fe200078e0008 */
[----:B------:R-:W-:Y:S01]  /*13c0*/  LEA.HI.X.SX32 R37, R7, R21, 0x1, P1 ;  /* 0x0000001507257211 */ /* 0x000fe200008f0eff */
[----:B------:R-:W-:Y:S02]  /*13d0*/  IMAD.U32 R8, RZ, RZ, UR5 ;  /* 0x00000005ff087e24 */ /* 0x000fe4000f8e00ff */
[----:B------:R-:W-:Y:S01]  /*13e0*/  IMAD.U32 R10, RZ, RZ, UR12 ;  /* 0x0000000cff0a7e24 */ /* 0x000fe2000f8e00ff */
[C---:B------:R-:W-:Y:S01]  /*13f0*/  IADD3 R34, P1, PT, R35.reuse, R20, RZ ;  /* 0x0000001423227210 */ /* 0x040fe20007f3e0ff */
[----:B------:R-:W-:Y:S01]  /*1400*/  IMAD.HI.U32 R5, R4, R9, RZ ;  /* 0x0000000904057227 */ /* 0x000fe200078e00ff */
[----:B------:R-:W-:Y:S02]  /*1410*/  IABS R15, R8 ;  /* 0x00000008000f7213 */ /* 0x000fe40000000000 */
[----:B------:R-:W-:Y:S01]  /*1420*/  IABS R10, R10 ;  /* 0x0000000a000a7213 */ /* 0x000fe20000000000 */
[----:B------:R-:W-:Y:S01]  /*1430*/  IMAD.U32 R11, RZ, RZ, UR19 ;  /* 0x00000013ff0b7e24 */ /* 0x000fe2000f8e00ff */
[----:B------:R-:W-:Y:S01]  /*1440*/  LEA.HI.X.SX32 R35, R35, R21, 0x1, P1 ;  /* 0x0000001523237211 */ /* 0x000fe200008f0eff */
[----:B------:R-:W-:Y:S01]  /*1450*/  IMAD.MOV R5, RZ, RZ, -R5 ;  /* 0x000000ffff057224 */ /* 0x000fe200078e0a05 */
[----:B------:R-:W-:-:S02]  /*1460*/  IADD3 R32, P1, PT, R33, R20, RZ ;  /* 0x0000001421207210 */ /* 0x000fc40007f3e0ff */
[----:B------:R-:W-:Y:S01]  /*1470*/  IABS R13, R11 ;  /* 0x0000000b000d7213 */ /* 0x000fe20000000000 */
[----:B------:R-:W-:Y:S01]  /*1480*/  IMAD R8, R6, R5, R9 ;  /* 0x0000000506087224 */ /* 0x000fe200078e0209 */
[----:B------:R-:W-:Y:S01]  /*1490*/  PRMT R67, RZ, 0x7610, R67 ;  /* 0x00007610ff437816 */ /* 0x000fe20000000043 */
[----:B------:R-:W-:Y:S01]  /*14a0*/  IMAD.MOV.U32 R11, RZ, RZ, R10 ;  /* 0x000000ffff0b7224 */ /* 0x000fe200078e000a */
[----:B------:R-:W-:Y:S01]  /*14b0*/  LEA.HI.X.SX32 R33, R33, R21, 0x1, P1 ;  /* 0x0000001521217211 */ /* 0x000fe200008f0eff */
[----:B------:R-:W-:Y:S01]  /*14c0*/  IMAD.HI.U32 R5, R4, R15, RZ ;  /* 0x0000000f04057227 */ /* 0x000fe200078e00ff */
[----:B-1----:R-:W-:-:S03]  /*14d0*/  ULOP3.LUT UR20, UR4, 0x10, URZ, 0xfc, !UPT ;  /* 0x0000001004147892 */ /* 0x002fc6000f8efcff */
[----:B------:R-:W-:Y:S01]  /*14e0*/  IMAD.HI.U32 R9, R4, R11, RZ ;  /* 0x0000000b04097227 */ /* 0x000fe200078e00ff */
[----:B------:R-:W4:Y:S03]  /*14f0*/  @P0 LDG.E.U8 R67, desc[UR16][R32.64] ;  /* 0x0000001020430981 */ /* 0x000f26000c1e1100 */
[----:B------:R-:W-:Y:S01]  /*1500*/  IMAD.MOV R5, RZ, RZ, -R5 ;  /* 0x000000ffff057224 */ /* 0x000fe200078e0a05 */
[----:B------:R-:W-:Y:S01]  /*1510*/  ISETP.GT.U32.AND P0, PT, R6, R8, PT ;  /* 0x000000080600720c */ /* 0x000fe20003f04070 */
[----:B------:R-:W-:Y:S01]  /*1520*/  IMAD.HI.U32 R10, R4, R13, RZ ;  /* 0x0000000d040a7227 */ /* 0x000fe200078e00ff */
[----:B------:R-:W-:-:S03]  /*1530*/  PRMT R69, RZ, 0x7610, R69 ;  /* 0x00007610ff457816 */ /* 0x000fc60000000045 */
[----:B------:R-:W-:Y:S02]  /*1540*/  IMAD.MOV R9, RZ, RZ, -R9 ;  /* 0x000000ffff097224 */ /* 0x000fe400078e0a09 */
[C---:B------:R-:W-:Y:S01]  /*1550*/  IMAD R15, R6.reuse, R5, R15 ;  /* 0x00000005060f7224 */ /* 0x040fe200078e020f */
[----:B------:R-:W-:Y:S01]  /*1560*/  ULOP3.LUT UR23, UR4, 0x18, URZ, 0xfc, !UPT ;  /* 0x0000001804177892 */ /* 0x000fe2000f8efcff */
[----:B------:R-:W-:Y:S01]  /*1570*/  IMAD.U32 R12, RZ, RZ, UR20 ;  /* 0x00000014ff0c7e24 */ /* 0x000fe2000f8e00ff */
[----:B------:R-:W4:Y:S01]  /*1580*/  @P4 LDG.E.U8 R69, desc[UR16][R34.64] ;  /* 0x0000001022454981 */ /* 0x000f22000c1e1100 */
[----:B------:R-:W-:Y:S01]  /*1590*/  IMAD.MOV R10, RZ, RZ, -R10 ;  /* 0x000000ffff0a7224 */ /* 0x000fe200078e0a0a */
[C---:B------:R-:W-:Y:S01]  /*15a0*/  ISETP.GT.U32.AND P1, PT, R6.reuse, R15, PT ;  /* 0x0000000f0600720c */ /* 0x040fe20003f24070 */
[C---:B------:R-:W-:Y:S01]  /*15b0*/  IMAD R5, R6.reuse, R9, R11 ;  /* 0x0000000906057224 */ /* 0x040fe200078e020b */
[----:B------:R-:W-:Y:S01]  /*15c0*/  ULOP3.LUT UR21, UR4, 0x14, URZ, 0xfc, !UPT ;  /* 0x0000001404157892 */ /* 0x000fe2000f8efcff */
[----:B------:R-:W-:Y:S01]  /*15d0*/  IABS R17, R12 ;  /* 0x0000000c00117213 */ /* 0x000fe20000000000 */
[C---:B------:R-:W-:Y:S01]  /*15e0*/  IMAD R11, R6.reuse, R10, R13 ;  /* 0x0000000a060b7224 */ /* 0x040fe200078e020d */
[----:B------:R-:W-:Y:S01]  /*15f0*/  PRMT R53, RZ, 0x7610, R53 ;  /* 0x00007610ff357816 */ /* 0x000fe20000000035 */
[----:B------:R-:W-:Y:S01]  /*1600*/  IMAD.U32 R12, RZ, RZ, UR23 ;  /* 0x00000017ff0c7e24 */ /* 0x000fe2000f8e00ff */
[----:B------:R-:W-:Y:S01]  /*1610*/  ISETP.GT.U32.AND P4, PT, R6, R5, PT ;  /* 0x000000050600720c */ /* 0x000fe20003f84070 */
[----:B------:R-:W-:Y:S01]  /*1620*/  @!P0 IMAD.IADD R8, R8, 0x1, -R6 ;  /* 0x0000000108088824 */ /* 0x000fe200078e0a06 */
[C---:B------:R-:W-:Y:S01]  /*1630*/  ISETP.GT.U32.AND P2, PT, R6.reuse, R11, PT ;  /* 0x0000000b0600720c */ /* 0x040fe20003f44070 */
[----:B------:R-:W-:Y:S01]  /*1640*/  IMAD.U32 R10, RZ, RZ, UR21 ;  /* 0x00000015ff0a7e24 */ /* 0x000fe2000f8e00ff */
[----:B------:R-:W-:Y:S01]  /*1650*/  IABS R19, R12 ;  /* 0x0000000c00137213 */ /* 0x000fe20000000000 */
[----:B------:R-:W4:Y:S01]  /*1660*/  @P3 LDG.E.U8 R53, desc[UR16][R36.64] ;  /* 0x0000001024353981 */ /* 0x000f22000c1e1100 */
[----:B------:R-:W-:Y:S01]  /*1670*/  ISETP.GT.U32.AND P3, PT, R6, R8, PT ;  /* 0x000000080600720c */ /* 0x000fe20003f64070 */
[----:B------:R-:W-:Y:S01]  /*1680*/  IMAD.HI.U32 R9, R4, R17, RZ ;  /* 0x0000001104097227 */ /* 0x000fe200078e00ff */
[----:B------:R-:W-:-:S03]  /*1690*/  IABS R13, R10 ;  /* 0x0000000a000d7213 */ /* 0x000fc60000000000 */
[----:B------:R-:W-:Y:S02]  /*16a0*/  @!P1 IMAD.IADD R15, R15, 0x1, -R6 ;  /* 0x000000010f0f9824 */ /* 0x000fe400078e0a06 */
[----:B------:R-:W-:Y:S01]  /*16b0*/  IMAD.HI.U32 R12, R4, R19, RZ ;  /* 0x00000013040c7227 */ /* 0x000fe200078e00ff */
[----:B------:R-:W-:-:S03]  /*16c0*/  ULOP3.LUT UR24, UR4, 0x1c, URZ, 0xfc, !UPT ;  /* 0x0000001c04187892 */ /* 0x000fc6000f8efcff */
[----:B------:R-:W-:Y:S02]  /*16d0*/  IMAD.MOV R9, RZ, RZ, -R9 ;  /* 0x000000ffff097224 */ /* 0x000fe400078e0a09 */
[----:B------:R-:W-:Y:S01]  /*16e0*/  @!P4 IMAD.IADD R5, R5, 0x1, -R6 ;  /* 0x000000010505c824 */ /* 0x000fe200078e0a06 */
[----:B------:R-:W-:Y:S01]  /*16f0*/  ISETP.GT.U32.AND P4, PT, R6, R15, PT ;  /* 0x0000000f0600720c */ /* 0x000fe20003f84070 */
[----:B------:R-:W-:Y:S02]  /*1700*/  IMAD.MOV R12, RZ, RZ, -R12 ;  /* 0x000000ffff0c7224 */ /* 0x000fe400078e0a0c */
[----:B------:R-:W-:Y:S01]  /*1710*/  IMAD.HI.U32 R10, R4, R13, RZ ;  /* 0x0000000d040a7227 */ /* 0x000fe200078e00ff */
[----:B------:R-:W-:-:S03]  /*1720*/  ISETP.GT.U32.AND P5, PT, R6, R5, PT ;  /* 0x000000050600720c */ /* 0x000fc60003fa4070 */
[C---:B------:R-:W-:Y:S02]  /*1730*/  IMAD R9, R6.reuse, R9, R17 ;  /* 0x0000000906097224 */ /* 0x040fe400078e0211 */
[----:B------:R-:W-:Y:S02]  /*1740*/  @!P2 IMAD.IADD R11, R11, 0x1, -R6 ;  /* 0x000000010b0ba824 */ /* 0x000fe400078e0a06 */
[----:B------:R-:W-:Y:S02]  /*1750*/  IMAD R17, R6, R12, R19 ;  /* 0x0000000c06117224 */ /* 0x000fe400078e0213 */
[----:B------:R-:W-:Y:S02]  /*1760*/  IMAD.MOV R10, RZ, RZ, -R10 ;  /* 0x000000ffff0a7224 */ /* 0x000fe400078e0a0a */
[----:B------:R-:W-:Y:S02]  /*1770*/  IMAD.U32 R14, RZ, RZ, UR24 ;  /* 0x00000018ff0e7e24 */ /* 0x000fe4000f8e00ff */
[--C-:B------:R-:W-:Y:S01]  /*1780*/  @!P3 IMAD.IADD R8, R8, 0x1, -R6.reuse ;  /* 0x000000010808b824 */ /* 0x100fe200078e0a06 */
[C---:B------:R-:W-:Y:S01]  /*1790*/  ISETP.GT.U32.AND P3, PT, R6.reuse, R11, PT ;  /* 0x0000000b0600720c */ /* 0x040fe20003f64070 */
[C---:B------:R-:W-:Y:S01]  /*17a0*/  IMAD R13, R6.reuse, R10, R13 ;  /* 0x0000000a060d7224 */ /* 0x040fe200078e020d */
[C---:B------:R-:W-:Y:S01]  /*17b0*/  ISETP.GT.U32.AND P2, PT, R6.reuse, R17, PT ;  /* 0x000000110600720c */ /* 0x040fe20003f44070 */
[----:B------:R-:W-:Y:S01]  /*17c0*/  @!P4 IMAD.IADD R15, R15, 0x1, -R6 ;  /* 0x000000010f0fc824 */ /* 0x000fe200078e0a06 */
[----:B------:R-:W-:Y:S01]  /*17d0*/  IABS R23, R14 ;  /* 0x0000000e00177213 */ /* 0x000fe20000000000 */
[----:B------:R-:W-:Y:S01]  /*17e0*/  IMAD.U32 R14, RZ, RZ, UR6 ;  /* 0x00000006ff0e7e24 */ /* 0x000fe2000f8e00ff */
[----:B------:R-:W-:-:S02]  /*17f0*/  ISETP.GT.U32.AND P0, PT, R6, R13, PT ;  /* 0x0000000d0600720c */ /* 0x000fc40003f04070 */
[----:B------:R-:W-:Y:S01]  /*1800*/  ISETP.LE.AND P4, PT, RZ, UR4, PT ;  /* 0x00000004ff007c0c */ /* 0x000fe2000bf83270 */
[----:B------:R-:W-:Y:S02]  /*1810*/  IMAD R27, R14, 0x2, R7 ;  /* 0x000000020e1b7824 */ /* 0x000fe400078e0207 */
[----:B------:R-:W-:Y:S01]  /*1820*/  @!P5 IMAD.IADD R5, R5, 0x1, -R6 ;  /* 0x000000010505d824 */ /* 0x000fe200078e0a06 */
[----:B------:R-:W-:Y:S01]  /*1830*/  ISETP.LE.AND P5, PT, RZ, UR5, PT ;  /* 0x00000005ff007c0c */ /* 0x000fe2000bfa3270 */
[----:B------:R-:W-:-:S04]  /*1840*/  IMAD.HI.U32 R4, R4, R23, RZ ;  /* 0x0000001704047227 */ /* 0x000fc800078e00ff */
[----:B------:R-:W-:Y:S01]  /*1850*/  @!P3 IMAD.IADD R11, R11, 0x1, -R6 ;  /* 0x000000010b0bb824 */ /* 0x000fe200078e0a06 */
[----:B------:R-:W-:Y:S01]  /*1860*/  IADD3 R26, P3, PT, R27, R20, RZ ;  /* 0x000000141b1a7210 */ /* 0x000fe20007f7e0ff */
[----:B------:R-:W-:Y:S02]  /*1870*/  IMAD.MOV R4, RZ, RZ, -R4 ;  /* 0x000000ffff047224 */ /* 0x000fe400078e0a04 */
[--C-:B------:R-:W-:Y:S01]  /*1880*/  @!P2 IMAD.IADD R17, R17, 0x1, -R6.reuse ;  /* 0x000000011111a824 */ /* 0x100fe200078e0a06 */
[----:B------:R-:W-:Y:S01]  /*1890*/  LEA.HI.X.SX32 R27, R27, R21, 0x1, P3 ;  /* 0x000000151b1b7211 */ /* 0x000fe200018f0eff */
[C---:B------:R-:W-:Y:S01]  /*18a0*/  IMAD R7, R6.reuse, R4, R23 ;  /* 0x0000000406077224 */ /* 0x040fe200078e0217 */
[C---:B------:R-:W-:Y:S01]  /*18b0*/  ISETP.GT.U32.AND P1, PT, R6.reuse, R9, PT ;  /* 0x000000090600720c */ /* 0x040fe20003f24070 */
[----:B------:R-:W-:Y:S01]  /*18c0*/  @!P0 IMAD.IADD R13, R13, 0x1, -R6 ;  /* 0x000000010d0d8824 */ /* 0x000fe200078e0a06 */
[----:B------:R-:W-:Y:S01]  /*18d0*/  ISETP.GT.U32.AND P3, PT, R6, R17, PT ;  /* 0x000000110600720c */ /* 0x000fe20003f64070 */
[----:B------:R-:W-:-:S02]  /*18e0*/  IMAD.MOV.U32 R4, RZ, RZ, R15 ;  /* 0x000000ffff047224 */ /* 0x000fc400078e000f */
[----:B------:R-:W-:Y:S01]  /*18f0*/  @!P4 IMAD.MOV R8, RZ, RZ, -R8 ;  /* 0x000000ffff08c224 */ /* 0x000fe200078e0a08 */
[CC--:B------:R-:W-:Y:S01]  /*1900*/  IADD3 R28, P4, PT, R29.reuse, R20.reuse, RZ ;  /* 0x000000141d1c7210 */ /* 0x0c0fe20007f9e0ff */
[----:B------:R-:W-:Y:S01]  /*1910*/  @!P5 IMAD.MOV R4, RZ, RZ, -R4 ;  /* 0x000000ffff04d224 */ /* 0x000fe200078e0a04 */
[C---:B------:R-:W-:Y:S02]  /*1920*/  ISETP.GT.U32.AND P5, PT, R6.reuse, R13, PT ;  /* 0x0000000d0600720c */ /* 0x040fe40003fa4070 */
[----:B------:R-:W-:Y:S02]  /*1930*/  LEA.HI.X.SX32 R29, R29, R21, 0x1, P4 ;  /* 0x000000151d1d7211 */ /* 0x000fe400020f0eff */
[----:B------:R-:W-:Y:S01]  /*1940*/  ISETP.GT.U32.AND P4, PT, R6, R7, PT ;  /* 0x000000070600720c */ /* 0x000fe20003f84070 */
[--C-:B------:R-:W-:Y:S01]  /*1950*/  @!P1 IMAD.IADD R9, R9, 0x1, -R6.reuse ;  /* 0x0000000109099824 */ /* 0x100fe200078e0a06 */
[----:B------:R-:W-:Y:S01]  /*1960*/  IADD3 R30, P2, PT, R31, R20, RZ ;  /* 0x000000141f1e7210 */ /* 0x000fe20007f5e0ff */
[----:B------:R-:W-:Y:S01]  /*1970*/  @!P3 IMAD.IADD R17, R17, 0x1, -R6 ;  /* 0x000000011111b824 */ /* 0x000fe200078e0a06 */
[----:B------:R-:W-:-:S02]  /*1980*/  ISETP.LE.AND P3, PT, RZ, UR21, PT ;  /* 0x00000015ff007c0c */ /* 0x000fc4000bf63270 */
[----:B------:R-:W-:Y:S02]  /*1990*/  LEA.HI.X.SX32 R31, R31, R21, 0x1, P2 ;  /* 0x000000151f1f7211 */ /* 0x000fe400010f0eff */
[----:B------:R-:W-:Y:S01]  /*19a0*/  ISETP.LE.AND P1, PT, RZ, UR12, PT ;  /* 0x0000000cff007c0c */ /* 0x000fe2000bf23270 */
[--C-:B------:R-:W-:Y:S01]  /*19b0*/  @!P5 IMAD.IADD R13, R13, 0x1, -R6.reuse ;  /* 0x000000010d0dd824 */ /* 0x100fe200078e0a06 */
[----:B------:R-:W-:Y:S01]  /*19c0*/  ISETP.GT.U32.AND P2, PT, R6, R9, PT ;  /* 0x000000090600720c */ /* 0x000fe20003f44070 */
[----:B------:R-:W0:Y:S01]  /*19d0*/  LDCU UR12, c[0x0][0x3b0] ;  /* 0x00007600ff0c77ac */ /* 0x000e220008000800 */
[----:B------:R-:W-:Y:S01]  /*19e0*/  IADD3 R24, P5, PT, R25, R20, RZ ;  /* 0x0000001419187210 */ /* 0x000fe20007fbe0ff */
[----:B------:R-:W-:Y:S02]  /*19f0*/  @!P4 IMAD.IADD R7, R7, 0x1, -R6 ;  /* 0x000000010707c824 */ /* 0x000fe400078e0a06 */
[----:B------:R-:W-:Y:S01]  /*1a00*/  IMAD.MOV.U32 R15, RZ, RZ, R13 ;  /* 0x000000ffff0f7224 */ /* 0x000fe200078e000d */
[----:B------:R-:W-:-:S02]  /*1a10*/  LEA.HI.X.SX32 R25, R25, R21, 0x1, P5 ;  /* 0x0000001519197211 */ /* 0x000fc400028f0eff */
[----:B------:R-:W-:Y:S01]  /*1a20*/  ISETP.GT.U32.AND P5, PT, R6, R7, PT ;  /* 0x000000070600720c */ /* 0x000fe20003fa4070 */
[----:B------:R-:W-:Y:S01]  /*1a30*/  @!P3 IMAD.MOV R15, RZ, RZ, -R15 ;  /* 0x000000ffff0fb224 */ /* 0x000fe200078e0a0f */
[----:B------:R-:W-:Y:S02]  /*1a40*/  ISETP.LE.AND P4, PT, RZ, UR23, PT ;  /* 0x00000017ff007c0c */ /* 0x000fe4000bf83270 */
[----:B------:R-:W-:Y:S01]  /*1a50*/  ISETP.LE.AND P3, PT, RZ, UR24, PT ;  /* 0x00000018ff007c0c */ /* 0x000fe2000bf63270 */
[----:B------:R-:W-:Y:S01]  /*1a60*/  @!P1 IMAD.MOV R5, RZ, RZ, -R5 ;  /* 0x000000ffff059224 */ /* 0x000fe200078e0a05 */
[----:B------:R-:W-:Y:S01]  /*1a70*/  LEA.HI R12, R3, 0xe, RZ, 0x1a ;  /* 0x0000000e030c7811 */ /* 0x000fe200078fd0ff */
[----:B------:R-:W-:Y:S01]  /*1a80*/  @!P2 IMAD.IADD R9, R9, 0x1, -R6 ;  /* 0x000000010909a824 */ /* 0x000fe200078e0a06 */
[----:B------:R-:W-:Y:S02]  /*1a90*/  LOP3.LUT R10, R0, 0x6, RZ, 0xfc, !PT ;  /* 0x00000006000a7812 */ /* 0x000fe400078efcff */
[----:B------:R-:W-:-:S02]  /*1aa0*/  PLOP3.LUT P1, PT, PT, PT, UP2, 0x80, 0x8 ;  /* 0x000000000008781c */ /* 0x000fc40003f2f028 */
[----:B------:R-:W-:Y:S02]  /*1ab0*/  ISETP.LE.AND P2, PT, RZ, UR20, PT ;  /* 0x00000014ff007c0c */ /* 0x000fe4000bf43270 */
[----:B------:R-:W-:Y:S02]  /*1ac0*/  LEA.HI R71, R3, 0x1e, RZ, 0x1a ;  /* 0x0000001e03477811 */ /* 0x000fe400078fd0ff */
[----:B------:R-:W-:Y:S01]  /*1ad0*/  ISETP.LE.AND P0, PT, RZ, UR19, PT ;  /* 0x00000013ff007c0c */ /* 0x000fe2000bf03270 */
[----:B------:R-:W-:Y:S01]  /*1ae0*/  IMAD R23, R12, UR6, RZ ;  /* 0x000000060c177c24 */ /* 0x000fe2000f8e02ff */
[----:B------:R-:W-:Y:S01]  /*1af0*/  ISETP.LT.AND P1, PT, R10, UR22, P1 ;  /* 0x000000160a007c0c */ /* 0x000fe20008f21270 */
[----:B------:R-:W-:Y:S02]  /*1b00*/  @!P5 IMAD.IADD R7, R7, 0x1, -R6 ;  /* 0x000000010707d824 */ /* 0x000fe400078e0a06 */
[----:B------:R-:W-:Y:S02]  /*1b10*/  IMAD R10, R71, UR6, RZ ;  /* 0x00000006470a7c24 */ /* 0x000fe4000f8e02ff */
[----:B------:R-:W-:Y:S01]  /*1b20*/  @!P4 IMAD.MOV R17, RZ, RZ, -R17 ;  /* 0x000000ffff11c224 */ /* 0x000fe200078e0a11 */
[CC--:B------:R-:W-:Y:S01]  /*1b30*/  IADD3 R22, P4, PT, R23.reuse, R20.reuse, RZ ;  /* 0x0000001417167210 */ /* 0x0c0fe20007f9e0ff */
[----:B------:R-:W-:Y:S01]  /*1b40*/  @!P3 IMAD.MOV R7, RZ, RZ, -R7 ;  /* 0x000000ffff07b224 */ /* 0x000fe200078e0a07 */
[----:B------:R-:W-:Y:S01]  /*1b50*/  IADD3 R20, P3, PT, R10, R20, RZ ;  /* 0x000000140a147210 */ /* 0x000fe20007f7e0ff */
[----:B------:R-:W-:Y:S01]  /*1b60*/  @!P2 IMAD.MOV R9, RZ, RZ, -R9 ;  /* 0x000000ffff09a224 */ /* 0x000fe200078e0a09 */
[----:B------:R-:W-:-:S02]  /*1b70*/  LEA.HI.X.SX32 R23, R23, R21, 0x1, P4 ;  /* 0x0000001517177211 */ /* 0x000fc400020f0eff */
[----:B------:R-:W-:Y:S01]  /*1b80*/  PRMT R68, RZ, 0x7610, R68 ;  /* 0x00007610ff447816 */ /* 0x000fe20000000044 */
[----:B------:R-:W-:Y:S01]  /*1b90*/  @!P0 IMAD.MOV R11, RZ, RZ, -R11 ;  /* 0x000000ffff0b8224 */ /* 0x000fe200078e0a0b */
[----:B------:R-:W-:Y:S02]  /*1ba0*/  LOP3.LUT R73, R0, 0x14, RZ, 0xfc, !PT ;  /* 0x0000001400497812 */ /* 0x000fe400078efcff */
[----:B------:R-:W-:Y:S02]  /*1bb0*/  PLOP3.LUT P4, PT, PT, PT, UP2, 0x80, 0x8 ;  /* 0x000000000008781c */ /* 0x000fe40003f8f028 */
[----:B------:R-:W-:Y:S01]  /*1bc0*/  ISETP.NE.AND P5, PT, RZ, UR13, PT ;  /* 0x0000000dff007c0c */ /* 0x000fe2000bfa5270 */
[----:B------:R-:W4:Y:S01]  /*1bd0*/  @P1 LDG.E.U8 R68, desc[UR16][R30.64] ;  /* 0x000000101e441981 */ /* 0x000f22000c1e1100 */
[----:B------:R-:W-:Y:S02]  /*1be0*/  LOP3.LUT R60, RZ, UR13, RZ, 0x33, !PT ;  /* 0x0000000dff3c7c12 */ /* 0x000fe4000f8e33ff */
[----:B------:R-:W-:-:S02]  /*1bf0*/  LEA.HI.X.SX32 R21, R10, R21, 0x1, P3 ;  /* 0x000000150a157211 */ /* 0x000fc400018f0eff */
[C---:B------:R-:W-:Y:S02]  /*1c00*/  LOP3.LUT R14, R0.reuse, 0x16, RZ, 0xfc, !PT ;  /* 0x00000016000e7812 */ /* 0x040fe400078efcff */
[----:B------:R-:W-:Y:S02]  /*1c10*/  PLOP3.LUT P0, PT, PT, PT, UP2, 0x80, 0x8 ;  /* 0x000000000008781c */ /* 0x000fe40003f0f028 */
[----:B------:R-:W-:Y:S02]  /*1c20*/  PLOP3.LUT P2, PT, PT, PT, UP2, 0x80, 0x8 ;  /* 0x000000000008781c */ /* 0x000fe40003f4f028 */
[----:B------:R-:W-:Y:S02]  /*1c30*/  LOP3.LUT R72, R0, 0x1c, RZ, 0xfc, !PT ;  /* 0x0000001c00487812 */ /* 0x000fe400078efcff */
[----:B------:R-:W-:Y:S02]  /*1c40*/  PLOP3.LUT P3, PT, PT, PT, UP2, 0x80, 0x8 ;  /* 0x000000000008781c */ /* 0x000fe40003f6f028 */
[----:B------:R-:W-:-:S02]  /*1c50*/  ISETP.LT.AND P4, PT, R73, UR22, P4 ;  /* 0x0000001649007c0c */ /* 0x000fc4000a781270 */
[----:B------:R-:W-:Y:S02]  /*1c60*/  SEL R76, R60, R9, !P5 ;  /* 0x000000093c4c7207 */ /* 0x000fe40006800000 */
[----:B------:R-:W-:Y:S02]  /*1c70*/  ISETP.LT.AND P0, PT, R14, UR22, P0 ;  /* 0x000000160e007c0c */ /* 0x000fe40008701270 */
[----:B------:R-:W-:Y:S02]  /*1c80*/  ISETP.LT.AND P2, PT, R12, UR22, P2 ;  /* 0x000000160c007c0c */ /* 0x000fe40009741270 */
[----:B------:R-:W-:Y:S02]  /*1c90*/  LOP3.LUT R9, R3, 0x1f, RZ, 0xc0, !PT ;  /* 0x0000001f03097812 */ /* 0x000fe400078ec0ff */
[----:B------:R-:W-:Y:S02]  /*1ca0*/  ISETP.LT.AND P1, PT, R72, UR22, P3 ;  /* 0x0000001648007c0c */ /* 0x000fe40009f21270 */
[----:B------:R-:W-:-:S02]  /*1cb0*/  PLOP3.LUT P3, PT, PT, PT, UP2, 0x80, 0x8 ;  /* 0x000000000008781c */ /* 0x000fc40003f6f028 */
[C---:B------:R-:W-:Y:S02]  /*1cc0*/  SEL R6, R60.reuse, R4, !P5 ;  /* 0x000000043c067207 */ /* 0x040fe40006800000 */
[C---:B------:R-:W-:Y:S02]  /*1cd0*/  SEL R8, R60.reuse, R8, !P5 ;  /* 0x000000083c087207 */ /* 0x040fe40006800000 */
[----:B------:R-:W-:Y:S01]  /*1ce0*/  SEL R4, R60, R5, !P5 ;  /* 0x000000053c047207 */ /* 0x000fe20006800000 */
[----:B------:R-:W-:Y:S01]  /*1cf0*/  IMAD R5, R9, UR7, RZ ;  /* 0x0000000709057c24 */ /* 0x000fe2000f8e02ff */
[----:B------:R-:W-:Y:S02]  /*1d00*/  PRMT R65, RZ, 0x7610, R65 ;  /* 0x00007610ff417816 */ /* 0x000fe40000000041 */
[----:B------:R-:W-:Y:S01]  /*1d10*/  ISETP.LT.AND P3, PT, R71, UR22, P3 ;  /* 0x0000001647007c0c */ /* 0x000fe20009f61270 */
[----:B------:R-:W-:-:S04]  /*1d20*/  @!UP1 UIADD3 UR4, UPT, UPT, -UR14, 0x100000, URZ ;  /* 0x001000000e049890 */ /* 0x000fc8000fffe1ff */
[----:B------:R-:W-:Y:S02]  /*1d30*/  @!UP1 USHF.L.U32 UR5, UR4, 0xb, URZ ;  /* 0x0000000b04059899 */ /* 0x000fe400080006ff */
[----:B------:R-:W-:Y:S01]  /*1d40*/  @!UP1 USHF.L.U32 UR4, UR4, 0x1, URZ ;  /* 0x0000000104049899 */ /* 0x000fe200080006ff */
[----:B------:R-:W-:Y:S02]  /*1d50*/  PRMT R63, RZ, 0x7610, R63 ;  /* 0x00007610ff3f7816 */ /* 0x000fe4000000003f */
[----:B------:R-:W-:Y:S02]  /*1d60*/  PRMT R54, RZ, 0x7610, R54 ;  /* 0x00007610ff367816 */ /* 0x000fe40000000036 */
[----:B------:R-:W-:Y:S01]  /*1d70*/  PRMT R56, RZ, 0x7610, R56 ;  /* 0x00007610ff387816 */ /* 0x000fe20000000038 */
[----:B0-----:R-:W-:Y:S01]  /*1d80*/  IMAD R8, R8, UR12, RZ ;  /* 0x0000000c08087c24 */ /* 0x001fe2000f8e02ff */
[----:B------:R-:W-:Y:S01]  /*1d90*/  SEL R13, R60, R11, !P5 ;  /* 0x0000000b3c0d7207 */ /* 0x000fe20006800000 */
[----:B------:R-:W-:Y:S01]  /*1da0*/  IMAD R6, R6, UR12, RZ ;  /* 0x0000000c06067c24 */ /* 0x000fe2000f8e02ff */
[----:B------:R-:W-:Y:S01]  /*1db0*/  SEL R64, R60, R15, !P5 ;  /* 0x0000000f3c407207 */ /* 0x000fe20006800000 */
[----:B------:R-:W-:Y:S01]  /*1dc0*/  IMAD R4, R4, UR12, RZ ;  /* 0x0000000c04047c24 */ /* 0x000fe2000f8e02ff */
[C---:B------:R-:W-:Y:S01]  /*1dd0*/  SEL R62, R60.reuse, R17, !P5 ;  /* 0x000000113c3e7207 */ /* 0x040fe20006800000 */
[----:B------:R-:W4:Y:S01]  /*1de0*/  @P4 LDG.E.U8 R65, desc[UR16][R28.64] ;  /* 0x000000101c414981 */ /* 0x000f22000c1e1100 */
[----:B------:R-:W-:-:S02]  /*1df0*/  SEL R60, R60, R7, !P5 ;  /* 0x000000073c3c7207 */ /* 0x000fc40006800000 */
[C---:B------:R-:W-:Y:S01]  /*1e00*/  IADD3 R7, P5, PT, R5.reuse, UR26, RZ ;  /* 0x0000001a05077c10 */ /* 0x040fe2000ffbe0ff */
[----:B------:R-:W4:Y:S01]  /*1e10*/  @P1 LDG.E.U8 R63, desc[UR16][R26.64] ;  /* 0x000000101a3f1981 */ /* 0x000f22000c1e1100 */
[----:B------:R-:W-:Y:S02]  /*1e20*/  PLOP3.LUT P4, PT, PT, PT, UP2, 0x80, 0x8 ;  /* 0x000000000008781c */ /* 0x000fe40003f8f028 */
[----:B------:R-:W-:Y:S01]  /*1e30*/  PRMT R58, RZ, 0x7610, R58 ;  /* 0x00007610ff3a7816 */ /* 0x000fe2000000003a */
[----:B------:R-:W4:Y:S01]  /*1e40*/  @P0 LDG.E.U8 R54, desc[UR16][R24.64] ;  /* 0x0000001018360981 */ /* 0x000f22000c1e1100 */
[----:B------:R-:W-:Y:S01]  /*1e50*/  VOTEU.ALL UP2, P6 ;  /* 0x0000000000ff7886 */ /* 0x000fe20003040000 */
[----:B------:R-:W-:Y:S01]  /*1e60*/  LEA.HI.X.SX32 R5, R5, UR27, 0x1, P5 ;  /* 0x0000001b05057c11 */ /* 0x000fe2000a8f0eff */
[----:B------:R-:W-:Y:S01]  /*1e70*/  IMAD R13, R13, UR12, RZ ;  /* 0x0000000c0d0d7c24 */ /* 0x000fe2000f8e02ff */
[----:B------:R-:W4:Y:S01]  /*1e80*/  @P2 LDG.E.U8 R56, desc[UR16][R22.64] ;  /* 0x0000001016382981 */ /* 0x000f22000c1e1100 */
[----:B------:R-:W-:Y:S01]  /*1e90*/  IMAD R76, R76, UR12, RZ ;  /* 0x0000000c4c4c7c24 */ /* 0x000fe2000f8e02ff */
[-C--:B------:R-:W-:Y:S01]  /*1ea0*/  IADD3 R18, P0, PT, R8, R7.reuse, RZ ;  /* 0x0000000708127210 */ /* 0x080fe20007f1e0ff */
[----:B------:R-:W-:Y:S01]  /*1eb0*/  IMAD R64, R64, UR12, RZ ;  /* 0x0000000c40407c24 */ /* 0x000fe2000f8e02ff */
[-C--:B------:R-:W-:Y:S01]  /*1ec0*/  IADD3 R16, P1, PT, R6, R7.reuse, RZ ;  /* 0x0000000706107210 */ /* 0x080fe20007f3e0ff */
[----:B------:R-:W-:Y:S01]  /*1ed0*/  IMAD R62, R62, UR12, RZ ;  /* 0x0000000c3e3e7c24 */ /* 0x000fe2000f8e02ff */
[----:B------:R-:W-:Y:S01]  /*1ee0*/  IADD3 R14, P2, PT, R4, R7, RZ ;  /* 0x00000007040e7210 */ /* 0x000fe20007f5e0ff */
[----:B------:R-:W-:Y:S01]  /*1ef0*/  IMAD R60, R60, UR12, RZ ;  /* 0x0000000c3c3c7c24 */ /* 0x000fe2000f8e02ff */
[----:B------:R-:W-:Y:S01]  /*1f00*/  ISETP.LT.AND P4, PT, R9, UR22, P4 ;  /* 0x0000001609007c0c */ /* 0x000fe2000a781270 */
[----:B------:R-:W4:Y:S01]  /*1f10*/  @P3 LDG.E.U8 R58, desc[UR16][R20.64] ;  /* 0x00000010143a3981 */ /* 0x000f22000c1e1100 */
[-C--:B------:R-:W-:Y:S01]  /*1f20*/  LEA.HI.X.SX32 R19, R8, R5.reuse, 0x1, P0 ;  /* 0x0000000508137211 */ /* 0x080fe200000f0eff */
[----:B------:R0:W1:Y:S01]  /*1f30*/  @!UP2 SYNCS.EXCH.64 URZ, [UR9+0x1808], UR4 ;  /* 0x0018080409ffa5b2 */ /* 0x0000620008000100 */
[-C--:B------:R-:W-:Y:S01]  /*1f40*/  LEA.HI.X.SX32 R17, R6, R5.reuse, 0x1, P1 ;  /* 0x0000000506117211 */ /* 0x080fe200008f0eff */
[----:B--2---:R2:W-:Y:S01]  /*1f50*/  STS.U8 [R75+UR9], R70 ;  /* 0x000000464b007988 */ /* 0x0045e20008000009 */
[----:B------:R-:W-:-:S02]  /*1f60*/  LEA.HI.X.SX32 R15, R4, R5, 0x1, P2 ;  /* 0x00000005040f7211 */ /* 0x000fc400010f0eff */
[-C--:B------:R-:W-:Y:S02]  /*1f70*/  IADD3 R12, P0, PT, R13, R7.reuse, RZ ;  /* 0x000000070d0c7210 */ /* 0x080fe40007f1e0ff */
[-C--:B------:R-:W-:Y:S02]  /*1f80*/  IADD3 R10, P1, PT, R76, R7.reuse, RZ ;  /* 0x000000074c0a7210 */ /* 0x080fe40007f3e0ff */
[-C--:B------:R-:W-:Y:S02]  /*1f90*/  IADD3 R8, P2, PT, R64, R7.reuse, RZ ;  /* 0x0000000740087210 */ /* 0x080fe40007f5e0ff */
[-C--:B------:R-:W-:Y:S02]  /*1fa0*/  IADD3 R6, P3, PT, R62, R7.reuse, RZ ;  /* 0x000000073e067210 */ /* 0x080fe40007f7e0ff */
[----:B------:R-:W-:Y:S02]  /*1fb0*/  IADD3 R4, P5, PT, R60, R7, RZ ;  /* 0x000000073c047210 */ /* 0x000fe40007fbe0ff */
[----:B--2---:R-:W-:Y:S01]  /*1fc0*/  LOP3.LUT R70, R75, 0x10, RZ, 0x3c, !PT ;  /* 0x000000104b467812 */ /* 0x004fe200078e3cff */
[----:B---3--:R2:W-:Y:S01]  /*1fd0*/  STS.U8 [R75+UR9+0x200], R66 ;  /* 0x000200424b007988 */ /* 0x0085e20008000009 */
[----:B------:R-:W-:-:S02]  /*1fe0*/  LEA.HI.X.SX32 R13, R13, R5, 0x1, P0 ;  /* 0x000000050d0d7211 */ /* 0x000fc400000f0eff */
[-C--:B------:R-:W-:Y:S01]  /*1ff0*/  LEA.HI.X.SX32 R11, R76, R5.reuse, 0x1, P1 ;  /* 0x000000054c0b7211 */ /* 0x080fe200008f0eff */
[----:B-----5:R-:W-:Y:S01]  /*2000*/  STS.U8 [R75+UR9+0x400], R74 ;  /* 0x0004004a4b007988 */ /* 0x020fe20008000009 */
[-C--:B------:R-:W-:Y:S02]  /*2010*/  LEA.HI.X.SX32 R9, R64, R5.reuse, 0x1, P2 ;  /* 0x0000000540097211 */ /* 0x080fe400010f0eff */
[-C--:B------:R-:W-:Y:S01]  /*2020*/  LEA.HI.X.SX32 R7, R62, R5.reuse, 0x1, P3 ;  /* 0x000000053e077211 */ /* 0x080fe200018f0eff */
[----:B------:R-:W-:Y:S01]  /*2030*/  STS.U8 [R75+UR9+0x600], R52 ;  /* 0x000600344b007988 */ /* 0x000fe20008000009 */
[----:B------:R-:W-:Y:S02]  /*2040*/  LEA.HI.X.SX32 R5, R60, R5, 0x1, P5 ;  /* 0x000000053c057211 */ /* 0x000fe400028f0eff */
[----:B------:R-:W-:Y:S01]  /*2050*/  PRMT R60, RZ, 0x7610, R60 ;  /* 0x00007610ff3c7816 */ /* 0x000fe2000000003c */
[----:B------:R3:W-:Y:S01]  /*2060*/  STS.U8 [R70+UR9+0x280], R59 ;  /* 0x0002803b46007988 */ /* 0x0007e20008000009 */
[----:B------:R-:W-:-:S02]  /*2070*/  PRMT R62, RZ, 0x7610, R62 ;  /* 0x00007610ff3e7816 */ /* 0x000fc4000000003e */
[----:B------:R-:W-:Y:S01]  /*2080*/  PRMT R64, RZ, 0x7610, R64 ;  /* 0x00007610ff407816 */ /* 0x000fe20000000040 */
[----:B------:R5:W-:Y:S01]  /*2090*/  STS.U8 [R70+UR9+0x480], R61 ;  /* 0x0004803d46007988 */ /* 0x000be20008000009 */
[----:B--2---:R-:W-:Y:S02]  /*20a0*/  PRMT R66, RZ, 0x7610, R66 ;  /* 0x00007610ff427816 */ /* 0x004fe40000000042 */
[----:B------:R-:W-:Y:S01]  /*20b0*/  PRMT R55, RZ, 0x7610, R55 ;  /* 0x00007610ff377816 */ /* 0x000fe20000000037 */
[----:B------:R-:W2:Y:S01]  /*20c0*/  @P4 LDG.E.U8 R60, desc[UR16][R18.64] ;  /* 0x00000010123c4981 */ /* 0x000ea2000c1e1100 */
[----:B------:R-:W-:Y:S02]  /*20d0*/  PRMT R57, RZ, 0x7610, R57 ;  /* 0x00007610ff397816 */ /* 0x000fe40000000039 */
[----:B---3--:R-:W-:Y:S01]  /*20e0*/  PRMT R59, RZ, 0x7610, R59 ;  /* 0x00007610ff3b7816 */ /* 0x008fe2000000003b */
[----:B------:R-:W3:Y:S01]  /*20f0*/  @P4 LDG.E.U8 R62, desc[UR16][R14.64] ;  /* 0x000000100e3e4981 */ /* 0x000ee2000c1e1100 */
[----:B-----5:R-:W-:-:S03]  /*2100*/  PRMT R61, RZ, 0x7610, R61 ;  /* 0x00007610ff3d7816 */ /* 0x020fc6000000003d */
[----:B------:R-:W5:Y:S04]  /*2110*/  @P4 LDG.E.U8 R64, desc[UR16][R10.64] ;  /* 0x000000100a404981 */ /* 0x000f68000c1e1100 */
[----:B------:R-:W5:Y:S04]  /*2120*/  @P4 LDG.E.U8 R66, desc[UR16][R6.64] ;  /* 0x0000001006424981 */ /* 0x000f68000c1e1100 */
[----:B------:R-:W5:Y:S04]  /*2130*/  @P4 LDG.E.U8 R55, desc[UR16][R16.64] ;  /* 0x0000001010374981 */ /* 0x000f68000c1e1100 */
[----:B------:R-:W5:Y:S04]  /*2140*/  @P4 LDG.E.U8 R57, desc[UR16][R12.64] ;  /* 0x000000100c394981 */ /* 0x000f68000c1e1100 */
[----:B------:R-:W5:Y:S04]  /*2150*/  @P4 LDG.E.U8 R59, desc[UR16][R8.64] ;  /* 0x00000010083b4981 */ /* 0x000f68000c1e1100 */
[----:B------:R-:W5:Y:S01]  /*2160*/  @P4 LDG.E.U8 R61, desc[UR16][R4.64] ;  /* 0x00000010043d4981 */ /* 0x000f62000c1e1100 */
[----:B------:R-:W-:-:S03]  /*2170*/  LOP3.LUT R52, R75, 0x20, RZ, 0x3c, !PT ;  /* 0x000000204b347812 */ /* 0x000fc600078e3cff */
[----:B----4-:R-:W-:Y:S04]  /*2180*/  STS.U8 [R70+UR9+0x80], R77 ;  /* 0x0000804d46007988 */ /* 0x010fe80008000009 */
[----:B------:R4:W-:Y:S04]  /*2190*/  STS.U8 [R70+UR9+0x680], R53 ;  /* 0x0006803546007988 */ /* 0x0009e80008000009 */
[----:B------:R0:W-:Y:S01]  /*21a0*/  STS.U8 [R52+UR9+0x100], R69 ;  /* 0x0001004534007988 */ /* 0x0001e20008000009 */
[----:B----4-:R-:W-:-:S03]  /*21b0*/  LOP3.LUT R53, R75, 0x30, RZ, 0x3c, !PT ;  /* 0x000000304b357812 */ /* 0x010fc600078e3cff */
[----:B------:R0:W-:Y:S01]  /*21c0*/  STS.U8 [R52+UR9+0x300], R67 ;  /* 0x0003004334007988 */ /* 0x0001e20008000009 */
[----:B------:R-:W-:-:S04]  /*21d0*/  UISETP.NE.U32.AND UP1, UPT, UR15, URZ, UPT ;  /* 0x000000ff0f00728c */ /* 0x000fc8000bf25070 */
[----:B------:R-:W-:Y:S02]  /*21e0*/  UISETP.LT.OR UP2, UPT, UR29, 0x20, UP1 ;  /* 0x000000201d00788c */ /* 0x000fe40008f41670 */
[----:B------:R-:W-:Y:S01]  /*21f0*/  UISETP.GE.AND UP3, UPT, UR29, 0x40, UPT ;  /* 0x000000401d00788c */ /* 0x000fe2000bf66270 */
[----:B------:R0:W-:Y:S04]  /*2200*/  STS.U8 [R52+UR9+0x500], R65 ;  /* 0x0005004134007988 */ /* 0x0001e80008000009 */
[----:B------:R0:W-:Y:S04]  /*2210*/  STS.U8 [R52+UR9+0x700], R63 ;  /* 0x0007003f34007988 */ /* 0x0001e80008000009 */
[----:B------:R0:W-:Y:S04]  /*2220*/  STS.U8 [R53+UR9+0x180], R68 ;  /* 0x0001804435007988 */ /* 0x0001e80008000009 */
[----:B------:R0:W-:Y:S04]  /*2230*/  STS.U8 [R53+UR9+0x580], R54 ;  /* 0x0005803635007988 */ /* 0x0001e80008000009 */
[----:B------:R0:W-:Y:S04]  /*2240*/  STS.U8 [R53+UR9+0x380], R56 ;  /* 0x0003803835007988 */ /* 0x0001e80008000009 */
[----:B------:R0:W-:Y:S04]  /*2250*/  STS.U8 [R53+UR9+0x780], R58 ;  /* 0x0007803a35007988 */ /* 0x0001e80008000009 */
[----:B--2---:R0:W-:Y:S04]  /*2260*/  STS.U8 [R75+UR9+0x1000], R60 ;  /* 0x0010003c4b007988 */ /* 0x0041e80008000009 */
[----:B---3--:R0:W-:Y:S04]  /*2270*/  STS.U8 [R75+UR9+0x1100], R62 ;  /* 0x0011003e4b007988 */ /* 0x0081e80008000009 */
[----:B-----5:R0:W-:Y:S04]  /*2280*/  STS.U8 [R75+UR9+0x1200], R64 ;  /* 0x001200404b007988 */ /* 0x0201e80008000009 */
[----:B------:R0:W-:Y:S04]  /*2290*/  STS.U8 [R75+UR9+0x1300], R66 ;  /* 0x001300424b007988 */ /* 0x0001e80008000009 */
[----:B------:R0:W-:Y:S04]  /*22a0*/  STS.U8 [R70+UR9+0x1080], R55 ;  /* 0x0010803746007988 */ /* 0x0001e80008000009 */
[----:B------:R0:W-:Y:S04]  /*22b0*/  STS.U8 [R70+UR9+0x1180], R57 ;  /* 0x0011803946007988 */ /* 0x0001e80008000009 */
[----:B------:R0:W-:Y:S04]  /*22c0*/  STS.U8 [R70+UR9+0x1280], R59 ;  /* 0x0012803b46007988 */ /* 0x0001e80008000009 */
[----:B------:R0:W-:Y:S01]  /*22d0*/  STS.U8 [R70+UR9+0x1380], R61 ;  /* 0x0013803d46007988 */ /* 0x0001e20008000009 */
[----:B-1----:R1:W-:Y:S06]  /*22e0*/  MEMBAR.ALL.CTA ;  /* 0x0000000000007992 */ /* 0x0023ec0000008000 */
[----:B-1----:R-:W1:Y:S02]  /*22f0*/  FENCE.VIEW.ASYNC.S ;  /* 0x00000000000073c6 */ /* 0x002e640000000000 */
[----:B-1----:R-:W-:Y:S06]  /*2300*/  BAR.SYNC.DEFER_BLOCKING 0x0 ;  /* 0x0000000000007b1d */ /* 0x002fec0000010000 */
[----:B------:R-:W-:Y:S05]  /*2310*/  BRA.U UP2, `(.L_x_6) ;  /* 0x00000001023c7547 */ /* 0x000fea000b800000 */
[----:B0-----:R-:W-:Y:S02]  /*2320*/  UIADD3 UR4, UPT, UPT, UR9, 0x1000, URZ ;  /* 0x0000100009047890 */ /* 0x001fe4000fffe0ff */
[----:B------:R-:W-:Y:S02]  /*2330*/  USHF.R.U32.HI UR12, URZ, 0x4, UR9 ;  /* 0x00000004ff0c7899 */ /* 0x000fe40008011609 */
[----:B------:R-:W-:Y:S02]  /*2340*/  USHF.R.U32.HI UR4, URZ, 0x4, UR4 ;  /* 0x00000004ff047899 */ /* 0x000fe40008011604 */
[----:B------:R-:W-:Y:S02]  /*2350*/  USGXT.U32 UR12, UR12, 0xe ;  /* 0x0000000e0c0c789a */ /* 0x000fe40008000000 */
[----:B------:R-:W-:Y:S01]  /*2360*/  USGXT.U32 UR14, UR4, 0xe ;  /* 0x0000000e040e789a */ /* 0x000fe20008000000 */
[----:B------:R-:W-:Y:S02]  /*2370*/  UMOV UR5, URZ ;  /* 0x000000ff00057c82 */ /* 0x000fe40008000000 */
[----:B------:R-:W-:Y:S01]  /*2380*/  UMOV UR4, UR18 ;  /* 0x0000001200047c82 */ /* 0x000fe20008000000 */
[----:B------:R-:W-:Y:S01]  /*2390*/  UMOV UR20, 0x0 ;  /* 0x0000000000147882 */ /* 0x000fe20000000000 */
[----:B------:R-:W-:Y:S01]  /*23a0*/  UMOV UR21, 0x4088010 ;  /* 0x0408801000157882 */ /* 0x000fe20000000000 */
[----:B------:R-:W-:Y:S01]  /*23b0*/  UMOV UR13, 0x80004020 ;  /* 0x80004020000d7882 */ /* 0x000fe20000000000 */
[----:B------:R-:W-:Y:S01]  /*23c0*/  UMOV UR15, 0xc0004010 ;  /* 0xc0004010000f7882 */ /* 0x000fe20000000000 */
[----:B------:R-:W-:Y:S01]  /*23d0*/  UMOV UR4, UR4 ;  /* 0x0000000400047c82 */ /* 0x000fe20008000000 */
[----:B------:R1:W-:Y:S01]  /*23e0*/  UTCQMMA gdesc[UR12], gdesc[UR14], tmem[UR28], tmem[UR20], idesc[UR21], !UPT ;  /* 0x00ff140e0c0075ea */ /* 0x0003e2000f80031c */
[----:B------:R1:W-:Y:S01]  /*23f0*/  UTCBAR [UR4], URZ ;  /* 0x000000ff040073e9 */ /* 0x0003e200080000ff */
[----:B------:R-:W-:-:S02]  /*2400*/  NOP ;  /* 0x0000000000007918 */ /* 0x000fc40000000000 */
.L_x_6:
[----:B01----:R-:W-:Y:S01]  /*2410*/  UMOV UR4, URZ ;  /* 0x000000ff00047c82 */ /* 0x003fe20008000000 */
[----:B------:R-:W-:Y:S05]  /*2420*/  BRA.U !UP3, `(.L_x_7) ;  /* 0x0000000d0b247547 */ /* 0x000fea000b800000 */
[----:B------:R-:W-:Y:S01]  /*2430*/  USHF.R.S32.HI UR4, URZ, 0x1f, UR29 ;  /* 0x0000001fff047899 */ /* 0x000fe2000801141d */
[----:B------:R-:W-:Y:S01]  /*2440*/  IMAD.MOV.U32 R54, RZ, RZ, RZ ;  /* 0x000000ffff367224 */ /* 0x000fe200078e00ff */
[----:B------:R-:W-:Y:S02]  /*2450*/  UIADD3 UR5, UPT, UPT, UR9, 0x800, URZ ;  /* 0x0000080009057890 */ /* 0x000fe4000fffe0ff */
[----:B------:R-:W-:Y:S02]  /*2460*/  ULEA.HI UR4, UR4, UR29, URZ, 0x5 ;  /* 0x0000001d04047291 */ /* 0x000fe4000f8f28ff */
[----:B------:R-:W-:Y:S02]  /*2470*/  USHF.L.U32 UR19, UR6, 0x5, URZ ;  /* 0x0000000506137899 */ /* 0x000fe400080006ff */
[----:B------:R-:W-:Y:S02]  /*2480*/  USHF.R.S32.HI UR4, URZ, 0x5, UR4 ;  /* 0x00000005ff047899 */ /* 0x000fe40008011404 */
[----:B------:R-:W-:-:S02]  /*2490*/  UIADD3 UR6, UPT, UPT, UR9, 0x1400, URZ ;  /* 0x0000140009067890 */ /* 0x000fc4000fffe0ff */
[----:B------:R-:W-:Y:S02]  /*24a0*/  UISETP.LT.AND UP2, UPT, UR4, 0x2, UPT ;  /* 0x000000020400788c */ /* 0x000fe4000bf41270 */
[----:B------:R-:W-:Y:S02]  /*24b0*/  USHF.R.U32.HI UR5, URZ, 0x4, UR5 ;  /* 0x00000004ff057899 */ /* 0x000fe40008011605 */
[----:B------:R-:W-:Y:S02]  /*24c0*/  USHF.R.U32.HI UR6, URZ, 0x4, UR6 ;  /* 0x00000004ff067899 */ /* 0x000fe40008011606 */
[----:B------:R-:W-:Y:S02]  /*24d0*/  USEL UR4, UR4, 0x2, !UP2 ;  /* 0x0000000204047887 */ /* 0x000fe4000d000000 */
[----:B------:R-:W-:Y:S02]  /*24e0*/  USGXT.U32 UR12, UR5, 0xe ;  /* 0x0000000e050c789a */ /* 0x000fe40008000000 */
[----:B------:R-:W-:-:S02]  /*24f0*/  USHF.L.U32 UR20, UR7, 0x5, URZ ;  /* 0x0000000507147899 */ /* 0x000fc400080006ff */
[----:B------:R-:W-:Y:S02]  /*2500*/  UIADD3 UR22, UPT, UPT, UR22, -0x20, URZ ;  /* 0xffffffe016167890 */ /* 0x000fe4000fffe0ff */
[----:B------:R-:W-:Y:S02]  /*2510*/  USGXT.U32 UR14, UR6, 0xe ;  /* 0x0000000e060e789a */ /* 0x000fe40008000000 */
[----:B------:R-:W-:Y:S01]  /*2520*/  UIADD3 UR21, UPT, UPT, UR4, -0x1, URZ ;  /* 0xffffffff04157890 */ /* 0x000fe2000fffe0ff */
[----:B------:R-:W-:Y:S01]  /*2530*/  UMOV UR23, 0x1 ;  /* 0x0000000100177882 */ /* 0x000fe20000000000 */
[----:B------:R-:W-:-:S10]  /*2540*/  UMOV UR5, URZ ;  /* 0x000000ff00057c82 */ /* 0x000fd40008000000 */
.L_x_10:
[----:B------:R-:W-:Y:S01]  /*2550*/  LOP3.LUT R55, R0, 0x2, RZ, 0xfc, !PT ;  /* 0x0000000200377812 */ /* 0x000fe200078efcff */
[----:B------:R-:W-:Y:S02]  /*2560*/  USHF.R.S32.HI UR6, URZ, 0x1f, UR20 ;  /* 0x0000001fff067899 */ /* 0x000fe40008011414 */
[----:B------:R-:W-:Y:S01]  /*2570*/  IADD3 R6, P4, PT, R6, UR20, RZ ;  /* 0x0000001406067c10 */ /* 0x000fe2000ff9e0ff */
[----:B------:R-:W-:Y:S01]  /*2580*/  USHF.R.S32.HI UR4, URZ, 0x1f, UR19 ;  /* 0x0000001fff047899 */ /* 0x000fe20008011413 */
[----:B------:R-:W-:Y:S01]  /*2590*/  ISETP.GE.AND P0, PT, R55, UR22, PT ;  /* 0x0000001637007c0c */ /* 0x000fe2000bf06270 */
[----:B------:R-:W-:Y:S01]  /*25a0*/  IMAD.U32 R55, R54, -0x80000000, RZ ;  /* 0x8000000036377824 */ /* 0x000fe200078e00ff */
[----:B------:R-:W-:Y:S02]  /*25b0*/  IADD3 R8, P3, PT, R8, UR20, RZ ;  /* 0x0000001408087c10 */ /* 0x000fe4000ff7e0ff */
[----:B------:R-:W-:Y:S01]  /*25c0*/  IADD3.X R7, PT, PT, R7, UR6, RZ, P4, !PT ;  /* 0x0000000607077c10 */ /* 0x000fe2000a7fe4ff */
[----:B------:R-:W0:Y:S01]  /*25d0*/  SYNCS.PHASECHK.TRANS64.TRYWAIT P6, [UR18], R55 ;  /* 0x00000037ff0075a7 */ /* 0x000e2200080c1112 */
[----:B------:R-:W-:-:S02]  /*25e0*/  IADD3 R14, P4, PT, R14, UR20, RZ ;  /* 0x000000140e0e7c10 */ /* 0x000fc4000ff9e0ff */
[----:B------:R-:W-:Y:S02]  /*25f0*/  IADD3.X R9, PT, PT, R9, UR6, RZ, P3, !PT ;  /* 0x0000000609097c10 */ /* 0x000fe40009ffe4ff */
[----:B------:R-:W-:Y:S02]  /*2600*/  IADD3.X R15, PT, PT, R15, UR6, RZ, P4, !PT ;  /* 0x000000060f0f7c10 */ /* 0x000fe4000a7fe4ff */
[----:B------:R-:W-:Y:S02]  /*2610*/  IADD3 R10, P2, PT, R10, UR20, RZ ;  /* 0x000000140a0a7c10 */ /* 0x000fe4000ff5e0ff */
[----:B------:R-:W-:Y:S02]  /*2620*/  IADD3 R16, P3, PT, R16, UR20, RZ ;  /* 0x0000001410107c10 */ /* 0x000fe4000ff7e0ff */
[----:B------:R-:W-:Y:S02]  /*2630*/  IADD3 R26, P4, PT, R26, UR19, RZ ;  /* 0x000000131a1a7c10 */ /* 0x000fe4000ff9e0ff */
[----:B------:R-:W-:-:S02]  /*2640*/  IADD3.X R11, PT, PT, R11, UR6, RZ, P2, !PT ;  /* 0x000000060b0b7c10 */ /* 0x000fc400097fe4ff */
        /* <DEDUP_REMOVED lines=11> */
[----:B------:R-:W-:-:S02]  /*2700*/  IADD3 R22, P4, PT, R22, UR19, RZ ;  /* 0x0000001316167c10 */ /* 0x000fc4000ff9e0ff */
[----:B------:R-:W-:Y:S02]  /*2710*/  IADD3.X R5, PT, PT, R5, UR6, RZ, P5, !PT ;  /* 0x0000000605057c10 */ /* 0x000fe4000affe4ff */
[----:B------:R-:W-:Y:S02]  /*2720*/  IADD3.X R45, PT, PT, R45, UR4, RZ, P2, !PT ;  /* 0x000000042d2d7c10 */ /* 0x000fe400097fe4ff */
[----:B------:R-:W-:Y:S02]  /*2730*/  IADD3.X R39, PT, PT, R39, UR4, RZ, P3, !PT ;  /* 0x0000000427277c10 */ /* 0x000fe40009ffe4ff */
[----:B------:R-:W-:Y:S02]  /*2740*/  IADD3.X R23, PT, PT, R23, UR4, RZ, P4, !PT ;  /* 0x0000000417177c10 */ /* 0x000fe4000a7fe4ff */
[----:B------:R-:W-:Y:S02]  /*2750*/  IADD3 R12, P5, PT, R12, UR20, RZ ;  /* 0x000000140c0c7c10 */ /* 0x000fe4000ffbe0ff */
[----:B------:R-:W-:-:S02]  /*2760*/  IADD3 R46, P2, PT, R46, UR19, RZ ;  /* 0x000000132e2e7c10 */ /* 0x000fc4000ff5e0ff */
[----:B------:R-:W-:Y:S02]  /*2770*/  IADD3 R32, P3, PT, R32, UR19, RZ ;  /* 0x0000001320207c10 */ /* 0x000fe4000ff7e0ff */
[----:B------:R-:W-:Y:S02]  /*2780*/  IADD3 R48, P4, PT, R48, UR19, RZ ;  /* 0x0000001330307c10 */ /* 0x000fe4000ff9e0ff */
[----:B------:R-:W-:Y:S02]  /*2790*/  IADD3.X R13, PT, PT, R13, UR6, RZ, P5, !PT ;  /* 0x000000060d0d7c10 */ /* 0x000fe4000affe4ff */
[----:B------:R-:W-:Y:S02]  /*27a0*/  IADD3.X R47, PT, PT, R47, UR4, RZ, P2, !PT ;  /* 0x000000042f2f7c10 */ /* 0x000fe400097fe4ff */
[----:B------:R-:W-:Y:S02]  /*27b0*/  IADD3.X R33, PT, PT, R33, UR4, RZ, P3, !PT ;  /* 0x0000000421217c10 */ /* 0x000fe40009ffe4ff */
[----:B------:R-:W-:-:S02]  /*27c0*/  IADD3.X R49, PT, PT, R49, UR4, RZ, P4, !PT ;  /* 0x0000000431317c10 */ /* 0x000fc4000a7fe4ff */
[----:B------:R-:W-:Y:S02]  /*27d0*/  IADD3 R20, P5, PT, R20, UR19, RZ ;  /* 0x0000001314147c10 */ /* 0x000fe4000ffbe0ff */
[----:B------:R-:W-:Y:S02]  /*27e0*/  IADD3 R40, P2, PT, R40, UR19, RZ ;  /* 0x0000001328287c10 */ /* 0x000fe4000ff5e0ff */
[----:B------:R-:W-:Y:S02]  /*27f0*/  IADD3 R30, P3, PT, R30, UR19, RZ ;  /* 0x000000131e1e7c10 */ /* 0x000fe4000ff7e0ff */
[----:B------:R-:W-:Y:S02]  /*2800*/  IADD3 R34, P4, PT, R34, UR19, RZ ;  /* 0x0000001322227c10 */ /* 0x000fe4000ff9e0ff */
[C---:B------:R-:W-:Y:S02]  /*2810*/  LOP3.LUT R56, R0.reuse, 0x4, RZ, 0xfc, !PT ;  /* 0x0000000400387812 */ /* 0x040fe400078efcff */
[----:B------:R-:W-:-:S02]  /*2820*/  LOP3.LUT R54, R0, 0x6, RZ, 0xfc, !PT ;  /* 0x0000000600367812 */ /* 0x000fc400078efcff */
[----:B------:R-:W-:Y:S02]  /*2830*/  IADD3.X R21, PT, PT, R21, UR4, RZ, P5, !PT ;  /* 0x0000000415157c10 */ /* 0x000fe4000affe4ff */
[----:B------:R-:W-:Y:S02]  /*2840*/  IADD3.X R41, PT, PT, R41, UR4, RZ, P2, !PT ;  /* 0x0000000429297c10 */ /* 0x000fe400097fe4ff */
[----:B------:R-:W-:Y:S02]  /*2850*/  IADD3.X R31, PT, PT, R31, UR4, RZ, P3, !PT ;  /* 0x000000041f1f7c10 */ /* 0x000fe40009ffe4ff */
[----:B------:R-:W-:Y:S02]  /*2860*/  IADD3.X R35, PT, PT, R35, UR4, RZ, P4, !PT ;  /* 0x0000000423237c10 */ /* 0x000fe4000a7fe4ff */
[----:B------:R-:W-:Y:S02]  /*2870*/  ISETP.GE.AND P1, PT, R56, UR22, PT ;  /* 0x0000001638007c0c */ /* 0x000fe4000bf26270 */
[----:B------:R-:W-:-:S02]  /*2880*/  IADD3 R24, P5, PT, R24, UR19, RZ ;  /* 0x0000001318187c10 */ /* 0x000fc4000ffbe0ff */
[----:B------:R-:W-:Y:S02]  /*2890*/  ISETP.GE.AND P2, PT, R54, UR22, PT ;  /* 0x0000001636007c0c */ /* 0x000fe4000bf46270 */
[----:B------:R-:W-:Y:S02]  /*28a0*/  IADD3 R42, P3, PT, R42, UR19, RZ ;  /* 0x000000132a2a7c10 */ /* 0x000fe4000ff7e0ff */
[----:B------:R-:W-:Y:S02]  /*28b0*/  IADD3 R50, P4, PT, R50, UR19, RZ ;  /* 0x0000001332327c10 */ /* 0x000fe4000ff9e0ff */
[C---:B------:R-:W-:Y:S02]  /*28c0*/  LOP3.LUT R54, R0.reuse, 0x8, RZ, 0xfc, !PT ;  /* 0x0000000800367812 */ /* 0x040fe400078efcff */
[----:B------:R-:W-:Y:S02]  /*28d0*/  LOP3.LUT R56, R0, 0xa, RZ, 0xfc, !PT ;  /* 0x0000000a00387812 */ /* 0x000fe400078efcff */
[----:B------:R-:W-:-:S02]  /*28e0*/  IADD3.X R25, PT, PT, R25, UR4, RZ, P5, !PT ;  /* 0x0000000419197c10 */ /* 0x000fc4000affe4ff */
[----:B------:R-:W-:Y:S02]  /*28f0*/  IADD3.X R43, PT, PT, R43, UR4, RZ, P3, !PT ;  /* 0x000000042b2b7c10 */ /* 0x000fe40009ffe4ff */
[----:B------:R-:W-:Y:S02]  /*2900*/  IADD3.X R51, PT, PT, R51, UR4, RZ, P4, !PT ;  /* 0x0000000433337c10 */ /* 0x000fe4000a7fe4ff */
[----:B------:R-:W-:Y:S02]  /*2910*/  ISETP.GE.AND P3, PT, R54, UR22, PT ;  /* 0x0000001636007c0c */ /* 0x000fe4000bf66270 */
[----:B------:R-:W-:Y:S02]  /*2920*/  ISETP.GE.AND P4, PT, R56, UR22, PT ;  /* 0x0000001638007c0c */ /* 0x000fe4000bf86270 */
[----:B------:R-:W-:Y:S02]  /*2930*/  ISETP.GE.AND P5, PT, R0, UR22, PT ;  /* 0x0000001600007c0c */ /* 0x000fe4000bfa6270 */
[----:B------:R-:W-:Y:S01]  /*2940*/  PRMT R54, RZ, 0x7610, R54 ;  /* 0x00007610ff367816 */ /* 0x000fe20000000036 */
[----:B0-----:R-:W-:Y:S10]  /*2950*/  @!P6 BRA `(.L_x_8) ;  /* 0x0000001400b0e947 */ /* 0x001ff40003800000 */
.L_x_16:
[----:B------:R-:W-:Y:S01]  /*2960*/  LOP3.LUT R56, R0, 0xc, RZ, 0xfc, !PT ;  /* 0x0000000c00387812 */ /* 0x000fe200078efcff */
[----:B------:R-:W2:Y:S01]  /*2970*/  @!P5 LDG.E.U8 R54, desc[UR16][R50.64] ;  /* 0x000000103236d981 */ /* 0x000ea2000c1e1100 */
[----:B------:R-:W-:Y:S02]  /*2980*/  PRMT R55, RZ, 0x7610, R55 ;  /* 0x00007610ff377816 */ /* 0x000fe40000000037 */
[----:B------:R-:W-:Y:S02]  /*2990*/  ISETP.GE.AND P5, PT, R56, UR22, PT ;  /* 0x0000001638007c0c */ /* 0x000fe4000bfa6270 */
[----:B------:R-:W-:Y:S02]  /*29a0*/  LEA.HI R56, R3, 0xe, RZ, 0x1a ;  /* 0x0000000e03387811 */ /* 0x000fe400078fd0ff */
[----:B------:R-:W3:Y:S01]  /*29b0*/  @!P0 LDG.E.U8 R55, desc[UR16][R42.64] ;  /* 0x000000102a378981 */ /* 0x000ee2000c1e1100 */
[----:B------:R-:W-:Y:S02]  /*29c0*/  PRMT R57, RZ, 0x7610, R57 ;  /* 0x00007610ff397816 */ /* 0x000fe40000000039 */
[----:B------:R-:W-:-:S02]  /*29d0*/  ISETP.GE.AND P0, PT, R56, UR22, PT ;  /* 0x0000001638007c0c */ /* 0x000fc4000bf06270 */
[----:B------:R-:W-:Y:S02]  /*29e0*/  LOP3.LUT R58, R0, 0x10, RZ, 0xfc, !PT ;  /* 0x00000010003a7812 */ /* 0x000fe400078efcff */
[----:B------:R-:W4:Y:S01]  /*29f0*/  @!P1 LDG.E.U8 R57, desc[UR16][R34.64] ;  /* 0x0000001022399981 */ /* 0x000f22000c1e1100 */
[----:B------:R-:W-:Y:S02]  /*2a00*/  PRMT R60, RZ, 0x7610, R60 ;  /* 0x00007610ff3c7816 */ /* 0x000fe4000000003c */
[----:B------:R-:W-:Y:S02]  /*2a10*/  ISETP.GE.AND P1, PT, R58, UR22, PT ;  /* 0x000000163a007c0c */ /* 0x000fe4000bf26270 */
[----:B------:R-:W-:-:S04]  /*2a20*/  PRMT R62, RZ, 0x7610, R62 ;  /* 0x00007610ff3e7816 */ /* 0x000fc8000000003e */
[----:B------:R-:W5:Y:S01]  /*2a30*/  @!P0 LDG.E.U8 R60, desc[UR16][R22.64] ;  /* 0x00000010163c8981 */ /* 0x000f62000c1e1100 */
[----:B------:R-:W-:Y:S02]  /*2a40*/  ISETP.GE.AND P0, PT, R73, UR22, PT ;  /* 0x0000001649007c0c */ /* 0x000fe4000bf06270 */
[----:B------:R-:W-:Y:S02]  /*2a50*/  LOP3.LUT R64, R0, 0x16, RZ, 0xfc, !PT ;  /* 0x0000001600407812 */ /* 0x000fe400078efcff */
[----:B------:R-:W-:Y:S02]  /*2a60*/  PRMT R65, RZ, 0x7610, R65 ;  /* 0x00007610ff417816 */ /* 0x000fe40000000041 */
[----:B------:R-:W3:Y:S01]  /*2a70*/  @!P1 LDG.E.U8 R62, desc[UR16][R46.64] ;  /* 0x000000102e3e9981 */ /* 0x000ee2000c1e1100 */
[----:B------:R-:W-:Y:S02]  /*2a80*/  ISETP.GE.AND P1, PT, R64, UR22, PT ;  /* 0x0000001640007c0c */ /* 0x000fe4000bf26270 */
[----:B------:R-:W-:-:S02]  /*2a90*/  LOP3.LUT R64, R0, 0x18, RZ, 0xfc, !PT ;  /* 0x0000001800407812 */ /* 0x000fc400078efcff */
[----:B------:R-:W-:Y:S02]  /*2aa0*/  PRMT R56, RZ, 0x7610, R56 ;  /* 0x00007610ff387816 */ /* 0x000fe40000000038 */
[----:B------:R-:W4:Y:S01]  /*2ab0*/  @!P0 LDG.E.U8 R65, desc[UR16][R28.64] ;  /* 0x000000101c418981 */ /* 0x000f22000c1e1100 */
[----:B------:R-:W-:Y:S02]  /*2ac0*/  ISETP.GE.AND P0, PT, R64, UR22, PT ;  /* 0x0000001640007c0c */ /* 0x000fe4000bf06270 */
[----:B------:R-:W-:Y:S01]  /*2ad0*/  PRMT R64, RZ, 0x7610, R64 ;  /* 0x00007610ff407816 */ /* 0x000fe20000000040 */
[----:B------:R-:W4:Y:S01]  /*2ae0*/  @!P2 LDG.E.U8 R56, desc[UR16][R30.64] ;  /* 0x000000101e38a981 */ /* 0x000f22000c1e1100 */
[C---:B------:R-:W-:Y:S02]  /*2af0*/  LOP3.LUT R59, R0.reuse, 0x12, RZ, 0xfc, !PT ;  /* 0x00000012003b7812 */ /* 0x040fe400078efcff */
[----:B------:R-:W-:Y:S02]  /*2b00*/  LOP3.LUT R66, R0, 0x1a, RZ, 0xfc, !PT ;  /* 0x0000001a00427812 */ /* 0x000fe400078efcff */
[----:B------:R-:W4:Y:S01]  /*2b10*/  @!P1 LDG.E.U8 R64, desc[UR16][R24.64] ;  /* 0x0000001018409981 */ /* 0x000f22000c1e1100 */
[----:B------:R-:W-:-:S02]  /*2b20*/  ISETP.GE.AND P2, PT, R59, UR22, PT ;  /* 0x000000163b007c0c */ /* 0x000fc4000bf46270 */
[----:B------:R-:W-:Y:S02]  /*2b30*/  ISETP.GE.AND P1, PT, R66, UR22, PT ;  /* 0x0000001642007c0c */ /* 0x000fe4000bf26270 */
[----:B------:R-:W-:Y:S02]  /*2b40*/  PRMT R58, RZ, 0x7610, R58 ;  /* 0x00007610ff3a7816 */ /* 0x000fe4000000003a */
[----:B------:R-:W-:Y:S02]  /*2b50*/  PRMT R66, RZ, 0x7610, R66 ;  /* 0x00007610ff427816 */ /* 0x000fe40000000042 */
[----:B------:R-:W-:Y:S02]  /*2b60*/  PRMT R59, RZ, 0x7610, R59 ;  /* 0x00007610ff3b7816 */ /* 0x000fe4000000003b */
[----:B------:R-:W-:Y:S01]  /*2b70*/  PRMT R63, RZ, 0x7610, R63 ;  /* 0x00007610ff3f7816 */ /* 0x000fe2000000003f */
[----:B------:R-:W4:Y:S01]  /*2b80*/  @!P3 LDG.E.U8 R58, desc[UR16][R48.64] ;  /* 0x00000010303ab981 */ /* 0x000f22000c1e1100 */
[----:B------:R-:W-:-:S03]  /*2b90*/  PRMT R67, RZ, 0x7610, R67 ;  /* 0x00007610ff437816 */ /* 0x000fc60000000043 */
[----:B------:R-:W5:Y:S04]  /*2ba0*/  @!P0 LDG.E.U8 R66, desc[UR16][R44.64] ;  /* 0x000000102c428981 */ /* 0x000f68000c1e1100 */
[----:B------:R-:W5:Y:S04]  /*2bb0*/  @!P4 LDG.E.U8 R59, desc[UR16][R40.64] ;  /* 0x00000010283bc981 */ /* 0x000f68000c1e1100 */
[----:B------:R-:W5:Y:S04]  /*2bc0*/  @!P2 LDG.E.U8 R63, desc[UR16][R38.64] ;  /* 0x00000010263fa981 */ /* 0x000f68000c1e1100 */
[----:B------:R-:W5:Y:S01]  /*2bd0*/  @!P1 LDG.E.U8 R67, desc[UR16][R36.64] ;  /* 0x0000001024439981 */ /* 0x000f62000c1e1100 */
[----:B------:R-:W-:-:S02]  /*2be0*/  ISETP.GE.AND P0, PT, R72, UR22, PT ;  /* 0x0000001648007c0c */ /* 0x000fc4000bf06270 */
[----:B------:R-:W-:Y:S02]  /*2bf0*/  ISETP.GE.AND P1, PT, R71, UR22, PT ;  /* 0x0000001647007c0c */ /* 0x000fe4000bf26270 */
[----:B------:R-:W-:Y:S02]  /*2c00*/  PRMT R61, RZ, 0x7610, R61 ;  /* 0x00007610ff3d7816 */ /* 0x000fe4000000003d */
[----:B------:R-:W-:Y:S02]  /*2c10*/  PRMT R69, RZ, 0x7610, R69 ;  /* 0x00007610ff457816 */ /* 0x000fe40000000045 */
[----:B------:R-:W-:Y:S02]  /*2c20*/  PRMT R68, RZ, 0x7610, R68 ;  /* 0x00007610ff447816 */ /* 0x000fe40000000044 */
[----:B------:R-:W5:Y:S04]  /*2c30*/  @!P5 LDG.E.U8 R61, desc[UR16][R32.64] ;  /* 0x00000010203dd981 */ /* 0x000f68000c1e1100 */
[----:B------:R-:W5:Y:S04]  /*2c40*/  @!P0 LDG.E.U8 R69, desc[UR16][R26.64] ;  /* 0x000000101a458981 */ /* 0x000f68000c1e1100 */
[----:B------:R-:W5:Y:S01]  /*2c50*/  @!P1 LDG.E.U8 R68, desc[UR16][R20.64] ;  /* 0x0000001014449981 */ /* 0x000f62000c1e1100 */
[----:B------:R-:W-:Y:S01]  /*2c60*/  BAR.SYNC.DEFER_BLOCKING 0x0 ;  /* 0x0000000000007b1d */ /* 0x000fe20000010000 */
[----:B------:R-:W-:-:S04]  /*2c70*/  LOP3.LUT R74, R3, 0x1f, RZ, 0xc0, !PT ;  /* 0x0000001f034a7812 */ /* 0x000fc800078ec0ff */
[----:B------:R-:W-:Y:S02]  /*2c80*/  ISETP.GE.AND P0, PT, R74, UR22, PT ;  /* 0x000000164a007c0c */ /* 0x000fe4000bf06270 */
[----:B------:R-:W-:Y:S02]  /*2c90*/  PRMT R74, RZ, 0x7610, R74 ;  /* 0x00007610ff4a7816 */ /* 0x000fe4000000004a */
[----:B------:R-:W-:-:S09]  /*2ca0*/  PRMT R76, RZ, 0x7610, R76 ;  /* 0x00007610ff4c7816 */ /* 0x000fd2000000004c */
[----:B------:R-:W5:Y:S04]  /*2cb0*/  @!P0 LDG.E.U8 R74, desc[UR16][R18.64] ;  /* 0x00000010124a8981 */ /* 0x000f68000c1e1100 */
[----:B------:R-:W5:Y:S04]  /*2cc0*/  @!P0 LDG.E.U8 R76, desc[UR16][R14.64] ;  /* 0x000000100e4c8981 */ /* 0x000f68000c1e1100 */
[----:B--2---:R0:W-:Y:S02]  /*2cd0*/  STS.U8 [R75+UR9+0x800], R54 ;  /* 0x000800364b007988 */ /* 0x0041e40008000009 */
[----:B0-----:R-:W-:-:S06]  /*2ce0*/  PRMT R54, RZ, 0x7610, R54 ;  /* 0x00007610ff367816 */ /* 0x001fcc0000000036 */
[----:B------:R-:W2:Y:S04]  /*2cf0*/  @!P0 LDG.E.U8 R54, desc[UR16][R10.64] ;  /* 0x000000100a368981 */ /* 0x000ea8000c1e1100 */
[----:B---3--:R-:W-:Y:S04]  /*2d00*/  STS.U8 [R75+UR9+0xc00], R62 ;  /* 0x000c003e4b007988 */ /* 0x008fe80008000009 */
[----:B----4-:R0:W-:Y:S04]  /*2d10*/  STS.U8 [R75+UR9+0xa00], R58 ;  /* 0x000a003a4b007988 */ /* 0x0101e80008000009 */
[----:B-----5:R-:W-:Y:S04]  /*2d20*/  STS.U8 [R75+UR9+0xe00], R66 ;  /* 0x000e00424b007988 */ /* 0x020fe80008000009 */
[----:B------:R1:W-:Y:S01]  /*2d30*/  STS.U8 [R70+UR9+0x880], R55 ;  /* 0x0008803746007988 */ /* 0x0003e20008000009 */
[----:B0-----:R-:W-:-:S03]  /*2d40*/  PRMT R58, RZ, 0x7610, R58 ;  /* 0x00007610ff3a7816 */ /* 0x001fc6000000003a */
[----:B------:R0:W-:Y:S04]  /*2d50*/  STS.U8 [R70+UR9+0xa80], R59 ;  /* 0x000a803b46007988 */ /* 0x0001e80008000009 */
[----:B------:R3:W-:Y:S01]  /*2d60*/  STS.U8 [R70+UR9+0xc80], R63 ;  /* 0x000c803f46007988 */ /* 0x0007e20008000009 */
[----:B-1----:R-:W-:-:S03]  /*2d70*/  PRMT R55, RZ, 0x7610, R55 ;  /* 0x00007610ff377816 */ /* 0x002fc60000000037 */
[----:B------:R1:W-:Y:S01]  /*2d80*/  STS.U8 [R70+UR9+0xe80], R67 ;  /* 0x000e804346007988 */ /* 0x0003e20008000009 */
[----:B0-----:R-:W-:-:S03]  /*2d90*/  PRMT R59, RZ, 0x7610, R59 ;  /* 0x00007610ff3b7816 */ /* 0x001fc6000000003b */
[----:B------:R-:W4:Y:S01]  /*2da0*/  @!P0 LDG.E.U8 R58, desc[UR16][R6.64] ;  /* 0x00000010063a8981 */ /* 0x000f22000c1e1100 */
[----:B---3--:R-:W-:-:S03]  /*2db0*/  PRMT R63, RZ, 0x7610, R63 ;  /* 0x00007610ff3f7816 */ /* 0x008fc6000000003f */
[----:B------:R-:W3:Y:S01]  /*2dc0*/  @!P0 LDG.E.U8 R55, desc[UR16][R16.64] ;  /* 0x0000001010378981 */ /* 0x000ee2000c1e1100 */
[----:B-1----:R-:W-:-:S03]  /*2dd0*/  PRMT R67, RZ, 0x7610, R67 ;  /* 0x00007610ff437816 */ /* 0x002fc60000000043 */
[----:B------:R-:W5:Y:S04]  /*2de0*/  @!P0 LDG.E.U8 R59, desc[UR16][R12.64] ;  /* 0x000000100c3b8981 */ /* 0x000f68000c1e1100 */
[----:B------:R-:W5:Y:S04]  /*2df0*/  @!P0 LDG.E.U8 R63, desc[UR16][R8.64] ;  /* 0x00000010083f8981 */ /* 0x000f68000c1e1100 */
[----:B------:R-:W5:Y:S04]  /*2e00*/  @!P0 LDG.E.U8 R67, desc[UR16][R4.64] ;  /* 0x0000001004438981 */ /* 0x000f68000c1e1100 */
[----:B------:R0:W-:Y:S04]  /*2e10*/  STS.U8 [R52+UR9+0x900], R57 ;  /* 0x0009003934007988 */ /* 0x0001e80008000009 */
        /* <DEDUP_REMOVED lines=8> */
[----:B------:R0:W-:Y:S01]  /*2ea0*/  STS.U8 [R75+UR9+0x1500], R76 ;  /* 0x0015004c4b007988 */ /* 0x0001e20008000009 */
[----:B------:R-:W-:Y:S01]  /*2eb0*/  ULEA UR18, UR23, UR9, 0x3 ;  /* 0x0000000917127291 */ /* 0x000fe2000f8e18ff */
[----:B------:R-:W-:-:S03]  /*2ec0*/  UMOV UR4, UR5 ;  /* 0x0000000500047c82 */ /* 0x000fc60008000000 */
[----:B------:R-:W-:Y:S01]  /*2ed0*/  UIADD3 UR18, UPT, UPT, UR18, 0x1800, URZ ;  /* 0x0000180012127890 */ /* 0x000fe2000fffe0ff */
[----:B--2---:R0:W-:Y:S04]  /*2ee0*/  STS.U8 [R75+UR9+0x1600], R54 ;  /* 0x001600364b007988 */ /* 0x0041e80008000009 */
[----:B----4-:R0:W-:Y:S04]  /*2ef0*/  STS.U8 [R75+UR9+0x1700], R58 ;  /* 0x0017003a4b007988 */ /* 0x0101e80008000009 */
[----:B---3--:R0:W-:Y:S04]  /*2f00*/  STS.U8 [R70+UR9+0x1480], R55 ;  /* 0x0014803746007988 */ /* 0x0081e80008000009 */
[----:B-----5:R0:W-:Y:S04]  /*2f10*/  STS.U8 [R70+UR9+0x1580], R59 ;  /* 0x0015803b46007988 */ /* 0x0201e80008000009 */
[----:B------:R0:W-:Y:S04]  /*2f20*/  STS.U8 [R70+UR9+0x1680], R63 ;  /* 0x0016803f46007988 */ /* 0x0001e80008000009 */
[----:B------:R0:W-:Y:S01]  /*2f30*/  STS.U8 [R70+UR9+0x1780], R67 ;  /* 0x0017804346007988 */ /* 0x0001e20008000009 */
[----:B------:R1:W-:Y:S06]  /*2f40*/  MEMBAR.ALL.CTA ;  /* 0x0000000000007992 */ /* 0x0003ec0000008000 */
[----:B-1----:R-:W1:Y:S02]  /*2f50*/  FENCE.VIEW.ASYNC.S ;  /* 0x00000000000073c6 */ /* 0x002e640000000000 */
[----:B-1----:R-:W-:Y:S06]  /*2f60*/  BAR.SYNC.DEFER_BLOCKING 0x0 ;  /* 0x0000000000007b1d */ /* 0x002fec0000010000 */
[----:B------:R-:W-:Y:S05]  /*2f70*/  BRA.U UP1, `(.L_x_9) ;  /* 0x0000000101287547 */ /* 0x000fea000b800000 */
[----:B------:R-:W-:Y:S01]  /*2f80*/  UMOV UR6, UR18 ;  /* 0x0000001200067c82 */ /* 0x000fe20008000000 */
[----:B------:R-:W-:Y:S01]  /*2f90*/  UMOV UR7, URZ ;  /* 0x000000ff00077c82 */ /* 0x000fe20008000000 */
[----:B------:R-:W-:Y:S01]  /*2fa0*/  UMOV UR13, 0x80004020 ;  /* 0x80004020000d7882 */ /* 0x000fe20000000000 */
[----:B------:R-:W-:Y:S01]  /*2fb0*/  UMOV UR15, 0xc0004010 ;  /* 0xc0004010000f7882 */ /* 0x000fe20000000000 */
[----:B------:R-:W-:Y:S01]  /*2fc0*/  UMOV UR24, 0x0 ;  /* 0x0000000000187882 */ /* 0x000fe20000000000 */
[----:B------:R-:W-:Y:S01]  /*2fd0*/  UMOV UR25, 0x4088010 ;  /* 0x0408801000197882 */ /* 0x000fe20000000000 */
[----:B------:R-:W-:Y:S01]  /*2fe0*/  UMOV UR5, UR6 ;  /* 0x0000000600057c82 */ /* 0x000fe20008000000 */
[----:B------:R1:W-:Y:S01]  /*2ff0*/  UTCQMMA gdesc[UR12], gdesc[UR14], tmem[UR28], tmem[UR24], idesc[UR25], UPT ;  /* 0x00ff180e0c0075ea */ /* 0x0003e2000b80031c */
[----:B------:R1:W-:Y:S01]  /*3000*/  UTCBAR [UR5], URZ ;  /* 0x000000ff050073e9 */ /* 0x0003e200080000ff */
[----:B------:R-:W-:Y:S02]  /*3010*/  NOP ;  /* 0x0000000000007918 */ /* 0x000fe40000000000 */
.L_x_9:
[----:B------:R-:W-:Y:S01]  /*3020*/  UIADD3 UR23, UPT, UPT, UR23, 0x1, URZ ;  /* 0x0000000117177890 */ /* 0x000fe2000fffe0ff */
[----:B0-----:R-:W-:Y:S01]  /*3030*/  IMAD.U32 R54, RZ, RZ, UR4 ;  /* 0x00000004ff367e24 */ /* 0x001fe2000f8e00ff */
[----:B------:R-:W-:Y:S02]  /*3040*/  UIADD3 UR21, UPT, UPT, UR21, -0x1, URZ ;  /* 0xffffffff15157890 */ /* 0x000fe4000fffe0ff */
[----:B------:R-:W-:Y:S02]  /*3050*/  UISETP.GT.AND UP2, UPT, UR23, 0x1, UPT ;  /* 0x000000011700788c */ /* 0x000fe4000bf44270 */
[----:B------:R-:W-:Y:S02]  /*3060*/  UIADD3 UR22, UPT, UPT, UR22, -0x20, URZ ;  /* 0xffffffe016167890 */ /* 0x000fe4000fffe0ff */
[----:B-1----:R-:W-:Y:S02]  /*3070*/  USEL UR5, URZ, 0x1, !UP2 ;  /* 0x00000001ff057887 */ /* 0x002fe4000d000000 */
[----:B------:R-:W-:-:S02]  /*3080*/  USEL UR23, UR23, URZ, !UP2 ;  /* 0x000000ff17177287 */ /* 0x000fc4000d000000 */
[----:B------:R-:W-:Y:S02]  /*3090*/  UISETP.NE.U32.AND UP2, UPT, UR21, URZ, UPT ;  /* 0x000000ff1500728c */ /* 0x000fe4000bf45070 */
[----:B------:R-:W-:-:S07]  /*30a0*/  ULOP3.LUT UR5, UR4, UR5, URZ, 0x3c, !UPT ;  /* 0x0000000504057292 */ /* 0x000fce000f8e3cff */
[----:B------:R-:W-:Y:S05]  /*30b0*/  BRA.U UP2, `(.L_x_10) ;  /* 0xfffffff502247547 */ /* 0x000fea000b83ffff */
.L_x_7:
[----:B------:R-:W-:-:S09]  /*30c0*/  UISETP.GE.AND UP1, UPT, UR29, 0x20, UPT ;  /* 0x000000201d00788c */ /* 0x000fd2000bf26270 */
[----:B------:R-:W-:Y:S05]  /*30d0*/  BRA.U !UP1, `(.L_x_11) ;  /* 0x0000000109107547 */ /* 0x000fea000b800000 */
[----:B------:R-:W-:-:S06]  /*30e0*/  USHF.L.U32 UR4, UR4, 0x1f, URZ ;  /* 0x0000001f04047899 */ /* 0x000fcc00080006ff */
[----:B------:R-:W-:-:S04]  /*30f0*/  IMAD.U32 R4, RZ, RZ, UR4 ;  /* 0x00000004ff047e24 */ /* 0x000fc8000f8e00ff */
[----:B------:R-:W0:Y:S02]  /*3100*/  SYNCS.PHASECHK.TRANS64.TRYWAIT P0, [UR18], R4 ;  /* 0x00000004ff0075a7 */ /* 0x000e240008001112 */
[----:B0-----:R-:W-:Y:S05]  /*3110*/  @!P0 BRA `(.L_x_12) ;  /* 0x0000000c00cc8947 */ /* 0x001fea0003800000 */
.L_x_11:
[----:B------:R-:W-:Y:S01]  /*3120*/  BAR.SYNC.DEFER_BLOCKING 0x0 ;  /* 0x0000000000007b1d */ /* 0x000fe20000010000 */
[----:B------:R-:W-:Y:S01]  /*3130*/  ISETP.NE.U32.AND P0, PT, R75, RZ, PT ;  /* 0x000000ff4b00720c */ /* 0x000fe20003f05070 */
[C---:B------:R-:W-:Y:S01]  /*3140*/  IMAD.SHL.U32 R20, R3.reuse, 0x20, RZ ;  /* 0x0000002003147824 */ /* 0x040fe200078e00ff */
[----:B------:R-:W-:Y:S01]  /*3150*/  SHF.R.S32.HI R24, RZ, 0x5, R3 ;  /* 0x00000005ff187819 */ /* 0x000fe20000011403 */
[C---:B------:R-:W-:Y:S01]  /*3160*/  IMAD.SHL.U32 R21, R3.reuse, 0x10, RZ ;  /* 0x0000001003157824 */ /* 0x040fe200078e00ff */
[----:B------:R-:W-:Y:S01]  /*3170*/  USHF.L.U32 UR8, UR8, 0x5, URZ ;  /* 0x0000000508087899 */ /* 0x000fe200080006ff */
[----:B------:R-:W-:Y:S01]  /*3180*/  IMAD.SHL.U32 R25, R3, 0x4, RZ ;  /* 0x0000000403197824 */ /* 0x000fe200078e00ff */
[----:B------:R-:W-:Y:S01]  /*3190*/  LOP3.LUT R20, R20, 0x300, RZ, 0xc0, !PT ;  /* 0x0000030014147812 */ /* 0x000fe200078ec0ff */
[----:B------:R-:W0:Y:S01]  /*31a0*/  LDCU UR4, c[0x0][0x3b4] ;  /* 0x00007680ff0477ac */ /* 0x000e220008000800 */
[----:B------:R-:W-:Y:S02]  /*31b0*/  LOP3.LUT R22, R21, 0x30, RZ, 0xc0, !PT ;  /* 0x0000003015167812 */ /* 0x000fe400078ec0ff */
[----:B------:R-:W-:Y:S01]  /*31c0*/  LOP3.LUT R23, R20, 0x70, R21, 0xf8, !PT ;  /* 0x0000007014177812 */ /* 0x000fe200078ef815 */
[----:B------:R-:W-:Y:S01]  /*31d0*/  IMAD.SHL.U32 R21, R3, 0x2, RZ ;  /* 0x0000000203157824 */ /* 0x000fe200078e00ff */
[----:B------:R-:W-:Y:S01]  /*31e0*/  SGXT R20, R24, 0x1 ;  /* 0x000000011814781a */ /* 0x000fe20000000200 */
[----:B------:R-:W1:Y:S01]  /*31f0*/  LDCU.128 UR12, c[0x0][0x390] ;  /* 0x00007200ff0c77ac */ /* 0x000e620008000c00 */
[----:B------:R-:W-:-:S02]  /*3200*/  LOP3.LUT R25, R22, 0x1c0, R25, 0xf8, !PT ;  /* 0x000001c016197812 */ /* 0x000fc400078ef819 */
[----:B------:R-:W-:Y:S02]  /*3210*/  LOP3.LUT R22, R23, 0x1040, R20, 0x78, !PT ;  /* 0x0000104017167812 */ /* 0x000fe400078e7814 */
[----:B------:R-:W-:Y:S02]  /*3220*/  LOP3.LUT R21, R21, 0x80, RZ, 0xc0, !PT ;  /* 0x0000008015157812 */ /* 0x000fe400078ec0ff */
[----:B------:R-:W-:Y:S01]  /*3230*/  SHF.R.S32.HI R24, RZ, 0x2, R3 ;  /* 0x00000002ff187819 */ /* 0x000fe20000011403 */
[----:B------:R-:W-:Y:S01]  /*3240*/  IMAD.SHL.U32 R3, R3, 0x40, RZ ;  /* 0x0000004003037824 */ /* 0x000fe200078e00ff */
[----:B------:R-:W-:Y:S01]  /*3250*/  IADD3 R21, PT, PT, R22, UR9, R21 ;  /* 0x0000000916157c10 */ /* 0x000fe2000fffe015 */
[----:B------:R-:W2:Y:S02]  /*3260*/  @!P0 SYNCS.CCTL.IV [UR9+0x1800] ;  /* 0x00180000ff0089b1 */ /* 0x000ea40008000009 */
[----:B--2---:R-:W-:Y:S01]  /*3270*/  BAR.SYNC.DEFER_BLOCKING 0x0 ;  /* 0x0000000000007b1d */ /* 0x004fe20000010000 */
[----:B------:R-:W-:-:S02]  /*3280*/  SGXT R20, R24, 0x1 ;  /* 0x000000011814781a */ /* 0x000fc40000000200 */
[----:B------:R-:W-:Y:S02]  /*3290*/  LOP3.LUT R3, R3, 0x200, RZ, 0xc0, !PT ;  /* 0x0000020003037812 */ /* 0x000fe400078ec0ff */
[----:B------:R-:W-:Y:S01]  /*32a0*/  LOP3.LUT R20, R25, 0x1040, R20, 0x78, !PT ;  /* 0x0000104019147812 */ /* 0x000fe200078e7814 */
[----:B------:R-:W-:Y:S01]  /*32b0*/  LDTM.16dp32bit_t0_t15.x16 R4, tmem[UR10] ;  /* 0x0000000a000479ee */ /* 0x000fe20008a00000 */
[----:B------:R-:W2:Y:S01]  /*32c0*/  LDTM.16dp32bit_t16_t31.x16 R4, tmem[UR10+0x10] ;  /* 0x0000100a000479ee */ /* 0x000ea20008a20000 */
[----:B------:R-:W3:Y:S01]  /*32d0*/  @!P0 SYNCS.CCTL.IV [UR9+0x1808] ;  /* 0x00180800ff0089b1 */ /* 0x000ee20008000009 */
[----:B------:R-:W-:Y:S01]  /*32e0*/  NOP ;  /* 0x0000000000007918 */ /* 0x000fe20000000000 */
[----:B-1----:R-:W-:Y:S02]  /*32f0*/  ISETP.GE.AND P0, PT, R2, UR14, PT ;  /* 0x0000000e02007c0c */ /* 0x002fe4000bf06270 */
[----:B--2---:R-:W-:Y:S02]  /*3300*/  F2FP.SATFINITE.E4M3.F32.PACK_AB_MERGE_C R4, R5, R4, RZ ;  /* 0x000000040504723e */ /* 0x004fe400048070ff */
[----:B------:R-:W-:-:S02]  /*3310*/  F2FP.SATFINITE.E4M3.F32.PACK_AB_MERGE_C R6, R7, R6, RZ ;  /* 0x000000060706723e */ /* 0x000fc400048070ff */
[----:B------:R-:W-:Y:S02]  /*3320*/  F2FP.SATFINITE.E4M3.F32.PACK_AB_MERGE_C R8, R9, R8, RZ ;  /* 0x000000080908723e */ /* 0x000fe400048070ff */
[----:B------:R-:W-:Y:S02]  /*3330*/  LOP3.LUT R7, R4, 0xffff, RZ, 0xc0, !PT ;  /* 0x0000ffff04077812 */ /* 0x000fe400078ec0ff */
[----:B------:R-:W-:Y:S02]  /*3340*/  F2FP.SATFINITE.E4M3.F32.PACK_AB_MERGE_C R12, R13, R12, RZ ;  /* 0x0000000c0d0c723e */ /* 0x000fe400048070ff */
[----:B------:R-:W-:Y:S02]  /*3350*/  LOP3.LUT R6, R6, 0xffff, RZ, 0xc0, !PT ;  /* 0x0000ffff06067812 */ /* 0x000fe400078ec0ff */
[----:B------:R-:W-:Y:S02]  /*3360*/  LOP3.LUT R13, R8, 0xffff, RZ, 0xc0, !PT ;  /* 0x0000ffff080d7812 */ /* 0x000fe400078ec0ff */
[----:B------:R-:W-:-:S02]  /*3370*/  SHF.R.U32.HI R4, RZ, 0x8, R7 ;  /* 0x00000008ff047819 */ /* 0x000fc40000011607 */
[--C-:B------:R-:W-:Y:S02]  /*3380*/  SHF.R.U32.HI R5, RZ, 0x8, R6.reuse ;  /* 0x00000008ff057819 */ /* 0x100fe40000011606 */
[----:B------:R-:W-:Y:S02]  /*3390*/  PRMT R7, R7, 0x3340, R6 ;  /* 0x0000334007077816 */ /* 0x000fe40000000006 */
[----:B------:R-:W-:Y:S02]  /*33a0*/  PRMT R6, R13, 0x3340, R0 ;  /* 0x000033400d067816 */ /* 0x000fe40000000000 */
[----:B------:R-:W-:Y:S02]  /*33b0*/  F2FP.SATFINITE.E4M3.F32.PACK_AB_MERGE_C R14, R15, R14, RZ ;  /* 0x0000000e0f0e723e */ /* 0x000fe400048070ff */
[----:B------:R-:W-:Y:S02]  /*33c0*/  F2FP.SATFINITE.E4M3.F32.PACK_AB_MERGE_C R16, R17, R16, RZ ;  /* 0x000000101110723e */ /* 0x000fe400048070ff */
[----:B------:R-:W-:-:S02]  /*33d0*/  LOP3.LUT R4, R4, 0xffff, RZ, 0xc0, !PT ;  /* 0x0000ffff04047812 */ /* 0x000fc400078ec0ff */
[----:B------:R-:W-:Y:S02]  /*33e0*/  LOP3.LUT R5, R5, 0xffff, RZ, 0xc0, !PT ;  /* 0x0000ffff05057812 */ /* 0x000fe400078ec0ff */
[----:B------:R-:W-:Y:S02]  /*33f0*/  PRMT R9, R7, 0x5410, R6 ;  /* 0x0000541007097816 */ /* 0x000fe40000000006 */
[----:B------:R-:W-:Y:S02]  /*3400*/  LOP3.LUT R12, R12, 0xffff, RZ, 0xc0, !PT ;  /* 0x0000ffff0c0c7812 */ /* 0x000fe400078ec0ff */
[----:B------:R-:W-:Y:S02]  /*3410*/  LOP3.LUT R7, R14, 0xffff, RZ, 0xc0, !PT ;  /* 0x0000ffff0e077812 */ /* 0x000fe400078ec0ff */
[----:B------:R-:W-:Y:S02]  /*3420*/  F2FP.SATFINITE.E4M3.F32.PACK_AB_MERGE_C R10, R11, R10, RZ ;  /* 0x0000000a0b0a723e */ /* 0x000fe400048070ff */
[----:B------:R-:W-:-:S02]  /*3430*/  LOP3.LUT R15, R16, 0xffff, RZ, 0xc0, !PT ;  /* 0x0000ffff100f7812 */ /* 0x000fc400078ec0ff */
[----:B------:R-:W-:Y:S02]  /*3440*/  PRMT R11, R4, 0x3340, R5 ;  /* 0x00003340040b7816 */ /* 0x000fe40000000005 */
[----:B------:R-:W-:Y:S02]  /*3450*/  SHF.R.U32.HI R4, RZ, 0x8, R13 ;  /* 0x00000008ff047819 */ /* 0x000fe4000001160d */
[--C-:B------:R-:W-:Y:S02]  /*3460*/  PRMT R13, R12, 0x3340, R7.reuse ;  /* 0x000033400c0d7816 */ /* 0x100fe40000000007 */
[----:B------:R-:W-:Y:S02]  /*3470*/  SHF.R.U32.HI R6, RZ, 0x8, R7 ;  /* 0x00000008ff067819 */ /* 0x000fe40000011607 */
[----:B------:R-:W-:Y:S02]  /*3480*/  SHF.R.U32.HI R5, RZ, 0x8, R12 ;  /* 0x00000008ff057819 */ /* 0x000fe4000001160c */
[----:B------:R-:W-:-:S02]  /*3490*/  SHF.R.U32.HI R7, RZ, 0x8, R15 ;  /* 0x00000008ff077819 */ /* 0x000fc4000001160f */
[----:B------:R-:W-:Y:S02]  /*34a0*/  PRMT R8, R15, 0x3340, R0 ;  /* 0x000033400f087816 */ /* 0x000fe40000000000 */
[----:B------:R-:W-:Y:S02]  /*34b0*/  LOP3.LUT R4, R4, 0xffff, RZ, 0xc0, !PT ;  /* 0x0000ffff04047812 */ /* 0x000fe400078ec0ff */
[----:B------:R-:W-:Y:S02]  /*34c0*/  LOP3.LUT R15, R5, 0xffff, RZ, 0xc0, !PT ;  /* 0x0000ffff050f7812 */ /* 0x000fe400078ec0ff */
[----:B------:R-:W-:Y:S02]  /*34d0*/  LOP3.LUT R6, R6, 0xffff, RZ, 0xc0, !PT ;  /* 0x0000ffff06067812 */ /* 0x000fe400078ec0ff */
[----:B------:R-:W-:Y:S02]  /*34e0*/  LOP3.LUT R7, R7, 0xffff, RZ, 0xc0, !PT ;  /* 0x0000ffff07077812 */ /* 0x000fe400078ec0ff */
[----:B------:R-:W-:-:S02]  /*34f0*/  F2FP.SATFINITE.E4M3.F32.PACK_AB_MERGE_C R18, R19, R18, RZ ;  /* 0x000000121312723e */ /* 0x000fc400048070ff */
[----:B------:R-:W-:Y:S02]  /*3500*/  PRMT R4, R4, 0x3340, R1 ;  /* 0x0000334004047816 */ /* 0x000fe40000000001 */
[----:B------:R-:W-:Y:S02]  /*3510*/  PRMT R6, R15, 0x3340, R6 ;  /* 0x000033400f067816 */ /* 0x000fe40000000006 */
[----:B------:R-:W-:Y:S02]  /*3520*/  PRMT R7, R7, 0x3340, R0 ;  /* 0x0000334007077816 */ /* 0x000fe40000000000 */
[----:B------:R-:W-:Y:S02]  /*3530*/  PRMT R5, R13, 0x5410, R8 ;  /* 0x000054100d057816 */ /* 0x000fe40000000008 */
[----:B------:R-:W-:Y:S02]  /*3540*/  PRMT R11, R11, 0x5410, R4 ;  /* 0x000054100b0b7816 */ /* 0x000fe40000000004 */
[----:B------:R-:W-:-:S02]  /*3550*/  LOP3.LUT R10, R10, 0xffff, RZ, 0xc0, !PT ;  /* 0x0000ffff0a0a7812 */ /* 0x000fc400078ec0ff */
[----:B------:R-:W-:Y:S02]  /*3560*/  PRMT R7, R6, 0x5410, R7 ;  /* 0x0000541006077816 */ /* 0x000fe40000000007 */
[----:B------:R-:W-:Y:S02]  /*3570*/  LOP3.LUT R18, R18, 0xffff, RZ, 0xc0, !PT ;  /* 0x0000ffff12127812 */ /* 0x000fe400078ec0ff */
[--C-:B------:R-:W-:Y:S01]  /*3580*/  PRMT R12, R9, 0x4210, R10.reuse ;  /* 0x00004210090c7816 */ /* 0x100fe2000000000a */
[----:B------:R-:W-:Y:S01]  /*3590*/  IMAD.U32 R9, RZ, RZ, UR8 ;  /* 0x00000008ff097e24 */ /* 0x000fe2000f8e00ff */
[----:B------:R-:W-:Y:S02]  /*35a0*/  PRMT R13, R11, 0x5210, R10 ;  /* 0x000052100b0d7816 */ /* 0x000fe4000000000a */
[--C-:B------:R-:W-:Y:S02]  /*35b0*/  PRMT R14, R5, 0x4210, R18.reuse ;  /* 0x00004210050e7816 */ /* 0x100fe40000000012 */
[----:B------:R-:W-:Y:S01]  /*35c0*/  PRMT R15, R7, 0x5210, R18 ;  /* 0x00005210070f7816 */ /* 0x000fe20000000012 */
[----:B---3--:R-:W-:Y:S01]  /*35d0*/  BAR.SYNC.DEFER_BLOCKING 0x0 ;  /* 0x0000000000007b1d */ /* 0x008fe20000010000 */
[----:B------:R-:W-:-:S02]  /*35e0*/  IADD3 R4, PT, PT, R20, UR9, R3 ;  /* 0x0000000914047c10 */ /* 0x000fc4000fffe003 */
[----:B------:R-:W-:Y:S01]  /*35f0*/  LOP3.LUT R8, R0, 0x60, R9, 0xf8, !PT ;  /* 0x0000006000087812 */ /* 0x000fe200078ef809 */
[----:B0-----:R-:W-:-:S04]  /*3600*/  IMAD R0, R2, UR4, RZ ;  /* 0x0000000402007c24 */ /* 0x001fc8000f8e02ff */
[----:B------:R-:W0:Y:S01]  /*3610*/  LDC R3, c[0x0][0x3b8] ;  /* 0x0000ee00ff037b82 */ /* 0x000e220000000800 */
[----:B------:R-:W-:Y:S02]  /*3620*/  LOP3.LUT R8, R8, UR11, RZ, 0xfc, !PT ;  /* 0x0000000b08087c12 */ /* 0x000fe4000f8efcff */
[----:B------:R-:W-:Y:S02]  /*3630*/  IADD3 R2, P1, PT, R0, UR12, RZ ;  /* 0x0000000c00027c10 */ /* 0x000fe4000ff3e0ff */
[C---:B------:R-:W-:Y:S02]  /*3640*/  LOP3.LUT R10, R8.reuse, 0x4, RZ, 0xfc, !PT ;  /* 0x00000004080a7812 */ /* 0x040fe400078efcff */
[C---:B------:R-:W-:Y:S02]  /*3650*/  LOP3.LUT R11, R8.reuse, 0x2, RZ, 0xfc, !PT ;  /* 0x00000002080b7812 */ /* 0x040fe400078efcff */
[----:B------:R-:W-:Y:S02]  /*3660*/  ISETP.LT.AND P5, PT, R8, UR15, !P0 ;  /* 0x0000000f08007c0c */ /* 0x000fe4000c7a1270 */
[----:B------:R-:W-:-:S02]  /*3670*/  ISETP.LT.AND P3, PT, R10, UR15, !P0 ;  /* 0x0000000f0a007c0c */ /* 0x000fc4000c761270 */
[----:B------:R-:W-:Y:S02]  /*3680*/  LEA.HI.X.SX32 R0, R0, UR13, 0x1, P1 ;  /* 0x0000000d00007c11 */ /* 0x000fe400088f0eff */
[----:B------:R-:W-:Y:S02]  /*3690*/  ISETP.LT.AND P4, PT, R11, UR15, !P0 ;  /* 0x0000000f0b007c0c */ /* 0x000fe4000c781270 */
[C---:B------:R-:W-:Y:S01]  /*36a0*/  LOP3.LUT R16, R8.reuse, 0xe, RZ, 0xfc, !PT ;  /* 0x0000000e08107812 */ /* 0x040fe200078efcff */
[----:B------:R1:W-:Y:S01]  /*36b0*/  STSM.16.M88.4 [R21], R12 ;  /* 0x0000000c15007844 */ /* 0x0003e20000000200 */
[C---:B------:R-:W-:Y:S01]  /*36c0*/  LOP3.LUT R18, R8.reuse, 0x1c, RZ, 0xfc, !PT ;  /* 0x0000001c08127812 */ /* 0x040fe200078efcff */
[----:B------:R-:W-:Y:S01]  /*36d0*/  BAR.SYNC.DEFER_BLOCKING 0x0 ;  /* 0x0000000000007b1d */ /* 0x000fe20000010000 */
[----:B0-----:R-:W-:-:S05]  /*36e0*/  IMAD R9, R8, R3, RZ ;  /* 0x0000000308097224 */ /* 0x001fca00078e02ff */
[----:B------:R-:W-:-:S04]  /*36f0*/  IADD3 R10, P1, PT, R9, R2, RZ ;  /* 0x00000002090a7210 */ /* 0x000fc80007f3e0ff */
[----:B------:R-:W-:Y:S01]  /*3700*/  LEA.HI.X.SX32 R11, R9, R0, 0x1, P1 ;  /* 0x00000000090b7211 */ /* 0x000fe200008f0eff */
[C---:B-1----:R-:W-:Y:S01]  /*3710*/  IMAD R13, R3.reuse, 0x2, R9 ;  /* 0x00000002030d7824 */ /* 0x042fe200078e0209 */
[C---:B------:R-:W-:Y:S02]  /*3720*/  LOP3.LUT R12, R8.reuse, 0x8, RZ, 0xfc, !PT ;  /* 0x00000008080c7812 */ /* 0x040fe400078efcff */
[----:B------:R-:W-:Y:S01]  /*3730*/  LOP3.LUT R14, R8, 0x6, RZ, 0xfc, !PT ;  /* 0x00000006080e7812 */ /* 0x000fe200078efcff */
[----:B------:R-:W-:Y:S01]  /*3740*/  IMAD R9, R3, 0x2, R13 ;  /* 0x0000000203097824 */ /* 0x000fe200078e020d */
[----:B------:R-:W-:Y:S02]  /*3750*/  ISETP.LT.AND P1, PT, R12, UR15, !P0 ;  /* 0x0000000f0c007c0c */ /* 0x000fe4000c721270 */
[----:B------:R-:W-:Y:S01]  /*3760*/  IADD3 R12, P6, PT, R13, R2, RZ ;  /* 0x000000020d0c7210 */ /* 0x000fe20007fde0ff */
[----:B------:R-:W-:Y:S01]  /*3770*/  IMAD R17, R3, 0x2, R9 ;  /* 0x0000000203117824 */ /* 0x000fe200078e0209 */
[----:B------:R-:W-:-:S02]  /*3780*/  ISETP.LT.AND P2, PT, R14, UR15, !P0 ;  /* 0x0000000f0e007c0c */ /* 0x000fc4000c741270 */
[C---:B------:R-:W-:Y:S01]  /*3790*/  LOP3.LUT R14, R8.reuse, 0xa, RZ, 0xfc, !PT ;  /* 0x0000000a080e7812 */ /* 0x040fe200078efcff */
[----:B------:R-:W0:Y:S01]  /*37a0*/  LDSM.16.M88.4 R4, [R4] ;  /* 0x000000000404783b */ /* 0x000e220000000200 */
[----:B------:R-:W-:Y:S02]  /*37b0*/  LEA.HI.X.SX32 R13, R13, R0, 0x1, P6 ;  /* 0x000000000d0d7211 */ /* 0x000fe400030f0eff */
[----:B------:R-:W-:Y:S02]  /*37c0*/  LOP3.LUT R15, R8, 0xc, RZ, 0xfc, !PT ;  /* 0x0000000c080f7812 */ /* 0x000fe400078efcff */
[C---:B0-----:R-:W-:Y:S02]  /*37d0*/  PRMT R19, R4.reuse, 0x7770, RZ ;  /* 0x0000777004137816 */ /* 0x041fe400000000ff */
[C---:B------:R-:W-:Y:S02]  /*37e0*/  PRMT R21, R4.reuse, 0x7771, RZ ;  /* 0x0000777104157816 */ /* 0x040fe400000000ff */
[----:B------:R-:W-:Y:S01]  /*37f0*/  PRMT R23, R4, 0x7773, RZ ;  /* 0x0000777304177816 */ /* 0x000fe200000000ff */
[----:B------:R0:W-:Y:S01]  /*3800*/  @P5 STG.E.U8 desc[UR16][R10.64], R19 ;  /* 0x000000130a005986 */ /* 0x0001e2000c101110 */
[----:B------:R-:W-:-:S02]  /*3810*/  ISETP.LT.AND P5, PT, R14, UR15, !P0 ;  /* 0x0000000f0e007c0c */ /* 0x000fc4000c7a1270 */
[----:B------:R-:W-:Y:S01]  /*3820*/  IADD3 R14, P6, PT, R9, R2, RZ ;  /* 0x00000002090e7210 */ /* 0x000fe20007fde0ff */
[----:B------:R1:W-:Y:S01]  /*3830*/  @P4 STG.E.U8 desc[UR16][R12.64], R21 ;  /* 0x000000150c004986 */ /* 0x0003e2000c101110 */
[----:B------:R-:W-:Y:S02]  /*3840*/  ISETP.LT.AND P4, PT, R15, UR15, !P0 ;  /* 0x0000000f0f007c0c */ /* 0x000fe4000c781270 */
[----:B------:R-:W-:Y:S01]  /*3850*/  LEA.HI.X.SX32 R15, R9, R0, 0x1, P6 ;  /* 0x00000000090f7211 */ /* 0x000fe200030f0eff */
[----:B------:R-:W-:Y:S01]  /*3860*/  IMAD R9, R3, 0x2, R17 ;  /* 0x0000000203097824 */ /* 0x000fe200078e0211 */
[----:B------:R-:W-:Y:S02]  /*3870*/  PRMT R25, R7, 0x7772, RZ ;  /* 0x0000777207197816 */ /* 0x000fe400000000ff */
[----:B0-----:R-:W-:Y:S02]  /*3880*/  IADD3 R10, P6, PT, R17, R2, RZ ;  /* 0x00000002110a7210 */ /* 0x001fe40007fde0ff */
[----:B------:R-:W-:-:S02]  /*3890*/  PRMT R19, R4, 0x7772, RZ ;  /* 0x0000777204137816 */ /* 0x000fc400000000ff */
[----:B------:R-:W-:Y:S01]  /*38a0*/  LEA.HI.X.SX32 R11, R17, R0, 0x1, P6 ;  /* 0x00000000110b7211 */ /* 0x000fe200030f0eff */
[----:B------:R-:W-:Y:S01]  /*38b0*/  IMAD R17, R3, 0x2, R9 ;  /* 0x0000000203117824 */ /* 0x000fe200078e0209 */
[C---:B-1----:R-:W-:Y:S01]  /*38c0*/  IADD3 R12, P6, PT, R9.reuse, R2, RZ ;  /* 0x00000002090c7210 */ /* 0x042fe20007fde0ff */
[----:B------:R0:W-:Y:S01]  /*38d0*/  @P3 STG.E.U8 desc[UR16][R14.64], R19 ;  /* 0x000000130e003986 */ /* 0x0001e2000c101110 */
[----:B------:R-:W-:Y:S02]  /*38e0*/  LOP3.LUT R4, R8, 0x10, RZ, 0xfc, !PT ;  /* 0x0000001008047812 */ /* 0x000fe400078efcff */
[----:B------:R-:W-:Y:S01]  /*38f0*/  ISETP.LT.AND P3, PT, R16, UR15, !P0 ;  /* 0x0000000f10007c0c */ /* 0x000fe2000c761270 */
[----:B------:R1:W-:Y:S01]  /*3900*/  @P2 STG.E.U8 desc[UR16][R10.64], R23 ;  /* 0x000000170a002986 */ /* 0x0003e2000c101110 */
[----:B------:R-:W-:Y:S01]  /*3910*/  LEA.HI.X.SX32 R13, R9, R0, 0x1, P6 ;  /* 0x00000000090d7211 */ /* 0x000fe200030f0eff */
[----:B------:R-:W-:Y:S01]  /*3920*/  IMAD R9, R3, 0x2, R17 ;  /* 0x0000000203097824 */ /* 0x000fe200078e0211 */
[----:B------:R-:W-:-:S02]  /*3930*/  PRMT R21, R5, 0x7770, RZ ;  /* 0x0000777005157816 */ /* 0x000fc400000000ff */
[----:B------:R-:W-:Y:S02]  /*3940*/  IADD3 R16, P6, PT, R17, R2, RZ ;  /* 0x0000000211107210 */ /* 0x000fe40007fde0ff */
[----:B------:R-:W-:Y:S01]  /*3950*/  ISETP.LT.AND P2, PT, R4, UR15, !P0 ;  /* 0x0000000f04007c0c */ /* 0x000fe2000c741270 */
[----:B------:R2:W-:Y:S01]  /*3960*/  @P1 STG.E.U8 desc[UR16][R12.64], R21 ;  /* 0x000000150c001986 */ /* 0x0005e2000c101110 */
[----:B------:R-:W-:Y:S01]  /*3970*/  LOP3.LUT R4, R8, 0x12, RZ, 0xfc, !PT ;  /* 0x0000001208047812 */ /* 0x000fe200078efcff */
[----:B0-----:R-:W-:Y:S01]  /*3980*/  IMAD R15, R3, 0x2, R9 ;  /* 0x00000002030f7824 */ /* 0x001fe200078e0209 */
[----:B------:R-:W-:Y:S02]  /*3990*/  LEA.HI.X.SX32 R17, R17, R0, 0x1, P6 ;  /* 0x0000000011117211 */ /* 0x000fe400030f0eff */
[----:B-1----:R-:W-:Y:S02]  /*39a0*/  IADD3 R10, P6, PT, R9, R2, RZ ;  /* 0x00000002090a7210 */ /* 0x002fe40007fde0ff */
[----:B------:R-:W-:-:S02]  /*39b0*/  PRMT R19, R5, 0x7771, RZ ;  /* 0x0000777105137816 */ /* 0x000fc400000000ff */
[----:B------:R-:W-:Y:S02]  /*39c0*/  ISETP.LT.AND P1, PT, R4, UR15, !P0 ;  /* 0x0000000f04007c0c */ /* 0x000fe4000c721270 */
[----:B------:R-:W-:Y:S01]  /*39d0*/  LOP3.LUT R4, R8, 0x14, RZ, 0xfc, !PT ;  /* 0x0000001408047812 */ /* 0x000fe200078efcff */
[----:B------:R-:W-:Y:S01]  /*39e0*/  @P5 STG.E.U8 desc[UR16][R16.64], R19 ;  /* 0x0000001310005986 */ /* 0x000fe2000c101110 */
[----:B------:R-:W-:Y:S01]  /*39f0*/  LEA.HI.X.SX32 R11, R9, R0, 0x1, P6 ;  /* 0x00000000090b7211 */ /* 0x000fe200030f0eff */
[----:B------:R-:W-:Y:S01]  /*3a00*/  IMAD R9, R3, 0x2, R15 ;  /* 0x0000000203097824 */ /* 0x000fe200078e020f */
[----:B------:R-:W-:Y:S02]  /*3a10*/  PRMT R23, R5, 0x7772, RZ ;  /* 0x0000777205177816 */ /* 0x000fe400000000ff */
[----:B--2---:R-:W-:Y:S02]  /*3a20*/  IADD3 R12, P6, PT, R15, R2, RZ ;  /* 0x000000020f0c7210 */ /* 0x004fe40007fde0ff */
[----:B------:R-:W-:Y:S01]  /*3a30*/  ISETP.LT.AND P5, PT, R4, UR15, !P0 ;  /* 0x0000000f04007c0c */ /* 0x000fe2000c7a1270 */
[----:B------:R0:W-:Y:S01]  /*3a40*/  @P4 STG.E.U8 desc[UR16][R10.64], R23 ;  /* 0x000000170a004986 */ /* 0x0001e2000c101110 */
[----:B------:R-:W-:-:S02]  /*3a50*/  LOP3.LUT R4, R8, 0x16, RZ, 0xfc, !PT ;  /* 0x0000001608047812 */ /* 0x000fc400078efcff */
[----:B------:R-:W-:Y:S01]  /*3a60*/  LEA.HI.X.SX32 R13, R15, R0, 0x1, P6 ;  /* 0x000000000f0d7211 */ /* 0x000fe200030f0eff */
[----:B------:R-:W-:Y:S01]  /*3a70*/  IMAD R15, R3, 0x2, R9 ;  /* 0x00000002030f7824 */ /* 0x000fe200078e0209 */
[----:B------:R-:W-:Y:S02]  /*3a80*/  PRMT R21, R5, 0x7773, RZ ;  /* 0x0000777305157816 */ /* 0x000fe400000000ff */
[----:B------:R-:W-:Y:S02]  /*3a90*/  ISETP.LT.AND P4, PT, R4, UR15, !P0 ;  /* 0x0000000f04007c0c */ /* 0x000fe4000c781270 */
[----:B------:R-:W-:Y:S01]  /*3aa0*/  LOP3.LUT R5, R8, 0x18, RZ, 0xfc, !PT ;  /* 0x0000001808057812 */ /* 0x000fe200078efcff */
[----:B------:R1:W-:Y:S01]  /*3ab0*/  @P3 STG.E.U8 desc[UR16][R12.64], R21 ;  /* 0x000000150c003986 */ /* 0x0003e2000c101110 */
[----:B------:R-:W-:Y:S02]  /*3ac0*/  IADD3 R4, P6, PT, R9, R2, RZ ;  /* 0x0000000209047210 */ /* 0x000fe40007fde0ff */
[----:B------:R-:W-:-:S02]  /*3ad0*/  ISETP.LT.AND P3, PT, R5, UR15, !P0 ;  /* 0x0000000f05007c0c */ /* 0x000fc4000c761270 */
[----:B------:R-:W-:Y:S01]  /*3ae0*/  LEA.HI.X.SX32 R5, R9, R0, 0x1, P6 ;  /* 0x0000000009057211 */ /* 0x000fe200030f0eff */
[----:B------:R-:W-:Y:S01]  /*3af0*/  IMAD R9, R3, 0x2, R15 ;  /* 0x0000000203097824 */ /* 0x000fe200078e020f */
[C---:B0-----:R-:W-:Y:S02]  /*3b00*/  IADD3 R10, P6, PT, R15.reuse, R2, RZ ;  /* 0x000000020f0a7210 */ /* 0x041fe40007fde0ff */
[----:B------:R-:W-:Y:S02]  /*3b10*/  PRMT R19, R6, 0x7770, RZ ;  /* 0x0000777006137816 */ /* 0x000fe400000000ff */
[----:B------:R-:W-:Y:S01]  /*3b20*/  LEA.HI.X.SX32 R11, R15, R0, 0x1, P6 ;  /* 0x000000000f0b7211 */ /* 0x000fe200030f0eff */
[C---:B------:R-:W-:Y:S01]  /*3b30*/  IMAD R15, R3.reuse, 0x2, R9 ;  /* 0x00000002030f7824 */ /* 0x040fe200078e0209 */
[----:B------:R-:W-:Y:S01]  /*3b40*/  LOP3.LUT R14, R8, 0x1a, RZ, 0xfc, !PT ;  /* 0x0000001a080e7812 */ /* 0x000fe200078efcff */
[----:B------:R0:W-:Y:S01]  /*3b50*/  @P2 STG.E.U8 desc[UR16][R4.64], R19 ;  /* 0x0000001304002986 */ /* 0x0001e2000c101110 */
[----:B------:R-:W-:Y:S01]  /*3b60*/  PRMT R23, R6, 0x7771, RZ ;  /* 0x0000777106177816 */ /* 0x000fe200000000ff */
[----:B------:R-:W-:Y:S01]  /*3b70*/  IMAD R17, R3, 0x2, R15 ;  /* 0x0000000203117824 */ /* 0x000fe200078e020f */
[----:B------:R-:W-:-:S02]  /*3b80*/  ISETP.LT.AND P2, PT, R14, UR15, !P0 ;  /* 0x0000000f0e007c0c */ /* 0x000fc4000c741270 */
[-C--:B------:R-:W-:Y:S01]  /*3b90*/  IADD3 R14, P6, PT, R15, R2.reuse, RZ ;  /* 0x000000020f0e7210 */ /* 0x080fe20007fde0ff */
[----:B------:R2:W-:Y:S01]  /*3ba0*/  @P1 STG.E.U8 desc[UR16][R10.64], R23 ;  /* 0x000000170a001986 */ /* 0x0005e2000c101110 */
[----:B-1----:R-:W-:Y:S02]  /*3bb0*/  IADD3 R12, P1, PT, R9, R2, RZ ;  /* 0x00000002090c7210 */ /* 0x002fe40007f3e0ff */
[----:B------:R-:W-:Y:S02]  /*3bc0*/  LEA.HI.X.SX32 R15, R15, R0, 0x1, P6 ;  /* 0x000000000f0f7211 */ /* 0x000fe400030f0eff */
[----:B------:R-:W-:Y:S01]  /*3bd0*/  IADD3 R16, P6, PT, R17, R2, RZ ;  /* 0x0000000211107210 */ /* 0x000fe20007fde0ff */
[----:B0-----:R-:W-:Y:S01]  /*3be0*/  IMAD R5, R3, 0x2, R17 ;  /* 0x0000000203057824 */ /* 0x001fe200078e0211 */
[-C--:B------:R-:W-:Y:S02]  /*3bf0*/  LEA.HI.X.SX32 R13, R9, R0.reuse, 0x1, P1 ;  /* 0x00000000090d7211 */ /* 0x080fe400008f0eff */
[----:B------:R-:W-:Y:S01]  /*3c00*/  LEA.HI.X.SX32 R17, R17, R0, 0x1, P6 ;  /* 0x0000000011117211 */ /* 0x000fe200030f0eff */
[----:B------:R-:W-:Y:S01]  /*3c10*/  IMAD R9, R3, 0x2, R5 ;  /* 0x0000000203097824 */ /* 0x000fe200078e0205 */
[----:B------:R-:W-:-:S02]  /*3c20*/  LOP3.LUT R8, R8, 0x1e, RZ, 0xfc, !PT ;  /* 0x0000001e08087812 */ /* 0x000fc400078efcff */
[----:B------:R-:W-:Y:S01]  /*3c30*/  IADD3 R4, P6, PT, R5, R2, RZ ;  /* 0x0000000205047210 */ /* 0x000fe20007fde0ff */
[----:B------:R-:W-:Y:S01]  /*3c40*/  IMAD R3, R3, 0x2, R9 ;  /* 0x0000000203037824 */ /* 0x000fe200078e0209 */
[----:B------:R-:W-:Y:S02]  /*3c50*/  ISETP.LT.AND P1, PT, R18, UR15, !P0 ;  /* 0x0000000f12007c0c */ /* 0x000fe4000c721270 */
[----:B------:R-:W-:Y:S02]  /*3c60*/  ISETP.LT.AND P0, PT, R8, UR15, !P0 ;  /* 0x0000000f08007c0c */ /* 0x000fe4000c701270 */
[----:B------:R-:W-:Y:S02]  /*3c70*/  LEA.HI.X.SX32 R5, R5, R0, 0x1, P6 ;  /* 0x0000000005057211 */ /* 0x000fe400030f0eff */
[----:B------:R-:W-:Y:S02]  /*3c80*/  IADD3 R8, P6, PT, R9, R2, RZ ;  /* 0x0000000209087210 */ /* 0x000fe40007fde0ff */
[----:B--2---:R-:W-:-:S02]  /*3c90*/  PRMT R11, R6, 0x7772, RZ ;  /* 0x00007772060b7816 */ /* 0x004fc400000000ff */
[----:B------:R-:W-:Y:S02]  /*3ca0*/  LEA.HI.X.SX32 R9, R9, R0, 0x1, P6 ;  /* 0x0000000009097211 */ /* 0x000fe400030f0eff */
[----:B------:R-:W-:Y:S01]  /*3cb0*/  PRMT R19, R6, 0x7773, RZ ;  /* 0x0000777306137816 */ /* 0x000fe200000000ff */
[----:B------:R0:W-:Y:S01]  /*3cc0*/  @P5 STG.E.U8 desc[UR16][R12.64], R11 ;  /* 0x0000000b0c005986 */ /* 0x0001e2000c101110 */
[----:B------:R-:W-:Y:S02]  /*3cd0*/  IADD3 R2, P6, PT, R3, R2, RZ ;  /* 0x0000000203027210 */ /* 0x000fe40007fde0ff */
[C---:B------:R-:W-:Y:S01]  /*3ce0*/  PRMT R21, R7.reuse, 0x7770, RZ ;  /* 0x0000777007157816 */ /* 0x040fe200000000ff */
[----:B------:R0:W-:Y:S01]  /*3cf0*/  @P4 STG.E.U8 desc[UR16][R14.64], R19 ;  /* 0x000000130e004986 */ /* 0x0001e2000c101110 */
[C---:B------:R-:W-:Y:S02]  /*3d00*/  PRMT R23, R7.reuse, 0x7771, RZ ;  /* 0x0000777107177816 */ /* 0x040fe400000000ff */
[----:B------:R-:W-:Y:S01]  /*3d10*/  PRMT R7, R7, 0x7773, RZ ;  /* 0x0000777307077816 */ /* 0x000fe200000000ff */
[----:B------:R0:W-:Y:S01]  /*3d20*/  @P3 STG.E.U8 desc[UR16][R16.64], R21 ;  /* 0x0000001510003986 */ /* 0x0001e2000c101110 */
[----:B------:R-:W-:-:S03]  /*3d30*/  LEA.HI.X.SX32 R3, R3, R0, 0x1, P6 ;  /* 0x0000000003037211 */ /* 0x000fc600030f0eff */
[----:B------:R0:W-:Y:S04]  /*3d40*/  @P2 STG.E.U8 desc[UR16][R4.64], R23 ;  /* 0x0000001704002986 */ /* 0x0001e8000c101110 */
[----:B------:R0:W-:Y:S04]  /*3d50*/  @P1 STG.E.U8 desc[UR16][R8.64], R25 ;  /* 0x0000001908001986 */ /* 0x0001e8000c101110 */
[----:B------:R0:W-:Y:S01]  /*3d60*/  @P0 STG.E.U8 desc[UR16][R2.64], R7 ;  /* 0x0000000702000986 */ /* 0x0001e2000c101110 */
[----:B------:R-:W-:Y:S06]  /*3d70*/  BAR.SYNC.DEFER_BLOCKING 0x0 ;  /* 0x0000000000007b1d */ /* 0x000fec0000010000 */
[----:B------:R-:W-:Y:S05]  /*3d80*/  BRA.U UP0, `(.L_x_13) ;  /* 0x00000001009c7547 */ /* 0x000fea000b800000 */
[----:B------:R-:W1:Y:S01]  /*3d90*/  S2UR UR5, SR_CgaCtaId ;  /* 0x00000000000579c3 */ /* 0x000e620000008800 */
[----:B------:R-:W-:Y:S01]  /*3da0*/  NOP ;  /* 0x0000000000007918 */ /* 0x000fe20000000000 */
[----:B------:R-:W-:Y:S01]  /*3db0*/  UMOV UR4, 0x50 ;  /* 0x0000005000047882 */ /* 0x000fe20000000000 */
[----:B------:R-:W-:Y:S02]  /*3dc0*/  IMAD.U32 R0, RZ, RZ, UR28 ;  /* 0x0000001cff007e24 */ /* 0x000fe4000f8e00ff */
[----:B0-----:R-:W-:-:S03]  /*3dd0*/  IMAD.MOV.U32 R3, RZ, RZ, 0x1 ;  /* 0x00000001ff037424 */ /* 0x001fc600078e00ff */
[----:B------:R-:W-:-:S04]  /*3de0*/  LOP3.LUT R0, R0, 0xffff, RZ, 0xc0, !PT ;  /* 0x0000ffff00007812 */ /* 0x000fc800078ec0ff */
[----:B------:R-:W-:-:S05]  /*3df0*/  SHF.R.U32.HI R0, RZ, 0x5, R0 ;  /* 0x00000005ff007819 */ /* 0x000fca0000011600 */
[----:B------:R-:W-:Y:S01]  /*3e00*/  VIADD R2, R0, 0x10 ;  /* 0x0000001000027836 */ /* 0x000fe20000000000 */
[----:B------:R-:W-:Y:S01]  /*3e10*/  SHF.L.U32 R0, R3, R0, RZ ;  /* 0x0000000003007219 */ /* 0x000fe200000006ff */
[----:B-1----:R-:W-:-:S03]  /*3e20*/  ULEA UR6, UR5, UR4, 0x18 ;  /* 0x0000000405067291 */ /* 0x002fc6000f8ec0ff */
[----:B------:R-:W-:-:S04]  /*3e30*/  SHF.L.U32 R3, R3, R2, RZ ;  /* 0x0000000203037219 */ /* 0x000fc800000006ff */
[----:B------:R-:W-:Y:S02]  /*3e40*/  LOP3.LUT R0, R3, R0, RZ, 0xfc, !PT ;  /* 0x0000000003007212 */ /* 0x000fe400078efcff */
[----:B------:R-:W0:Y:S02]  /*3e50*/  LDS R5, [UR6] ;  /* 0x00000006ff057984 */ /* 0x000e240008000800 */
[C---:B------:R-:W-:Y:S02]  /*3e60*/  LOP3.LUT R2, R0.reuse, 0xffff, RZ, 0xc0, !PT ;  /* 0x0000ffff00027812 */ /* 0x040fe400078ec0ff */
[----:B0-----:R-:W-:-:S04]  /*3e70*/  LOP3.LUT R3, R0, 0xffff, R5, 0x80, !PT ;  /* 0x0000ffff00037812 */ /* 0x001fc800078e8005 */
[----:B------:R-:W-:-:S13]  /*3e80*/  ISETP.NE.AND P0, PT, R3, R2, PT ;  /* 0x000000020300720c */ /* 0x000fda0003f05270 */
[----:B------:R-:W-:Y:S05]  /*3e90*/  @P0 BRA `(.L_x_14) ;  /* 0x0000000000500947 */ /* 0x000fea0003800000 */
[----:B------:R-:W-:Y:S02]  /*3ea0*/  SHF.R.U32.HI R5, RZ, 0x10, R5 ;  /* 0x00000010ff057819 */ /* 0x000fe40000011605 */
[----:B------:R-:W-:-:S04]  /*3eb0*/  SHF.R.U32.HI R2, RZ, 0x10, R0 ;  /* 0x00000010ff027819 */ /* 0x000fc80000011600 */
[----:B------:R-:W-:-:S04]  /*3ec0*/  LOP3.LUT R5, R5, R2, RZ, 0xc0, !PT ;  /* 0x0000000205057212 */ /* 0x000fc800078ec0ff */
[----:B------:R-:W-:-:S13]  /*3ed0*/  ISETP.NE.AND P0, PT, R5, R2, PT ;  /* 0x000000020500720c */ /* 0x000fda0003f05270 */
[----:B------:R-:W-:Y:S05]  /*3ee0*/  @P0 BRA `(.L_x_15) ;  /* 0x0000000000300947 */ /* 0x000fea0003800000 */
[----:B------:R-:W-:Y:S01]  /*3ef0*/  R2UR UR4, R0 ;  /* 0x00000000000472ca */ /* 0x000fe200000e0000 */
[----:B------:R-:W-:Y:S01]  /*3f00*/  VOTEU.ANY UR5, UPT, PT ;  /* 0x0000000000057886 */ /* 0x000fe200038e0100 */
[----:B------:R-:W0:Y:S01]  /*3f10*/  S2R R0, SR_LANEID ;  /* 0x0000000000007919 */ /* 0x000e220000000000 */
[----:B------:R-:W-:-:S10]  /*3f20*/  UFLO.U32 UR5, UR5 ;  /* 0x00000005000572bd */ /* 0x000fd400080e0000 */
[----:B------:R-:W-:-:S06]  /*3f30*/  ULOP3.LUT UR4, URZ, UR4, URZ, 0x33, !UPT ;  /* 0x00000004ff047292 */ /* 0x000fcc000f8e33ff */
[----:B------:R-:W-:-:S04]  /*3f40*/  IMAD.U32 R2, RZ, RZ, UR4 ;  /* 0x00000004ff027e24 */ /* 0x000fc8000f8e00ff */
[----:B------:R-:W1:Y:S02]  /*3f50*/  REDUX UR7, R2 ;  /* 0x00000000020773c4 */ /* 0x000e640000000000 */
[----:B------:R2:W-:Y:S01]  /*3f60*/  UTCATOMSWS.AND URZ, UR4 ;  /* 0x0000000400ff79e3 */ /* 0x0005e20008000000 */
[----:B0-----:R-:W-:Y:S01]  /*3f70*/  ISETP.EQ.U32.AND P0, PT, R0, UR5, PT ;  /* 0x0000000500007c0c */ /* 0x001fe2000bf02070 */
[----:B-1----:R-:W-:-:S12]  /*3f80*/  IMAD.U32 R0, RZ, RZ, UR7 ;  /* 0x00000007ff007e24 */ /* 0x002fd8000f8e00ff */
[----:B------:R2:W-:Y:S01]  /*3f90*/  @P0 ATOMS.AND RZ, [UR6], R0 ;  /* 0x00000000ffff098c */ /* 0x0005e2000a800006 */
[----:B------:R-:W-:Y:S05]  /*3fa0*/  BRA `(.L_x_13) ;  /* 0x0000000000147947 */ /* 0x000fea0003800000 */
.L_x_15:
[----:B------:R-:W-:-:S07]  /*3fb0*/  MOV R2, 0x3fd0 ;  /* 0x00003fd000027802 */ /* 0x000fce0000000f00 */
[----:B------:R-:W-:Y:S05]  /*3fc0*/  CALL.REL.NOINC `($__internal_0_$__cuda_sm10x_tcgen05_guardrail_trap_col_being_dealloced_not_returned_by_alloc) ;  /* 0x00000000002c7944 */ /* 0x000fea0003c00000 */
[----:B------:R-:W-:Y:S05]  /*3fd0*/  BRA `(.L_x_13) ;  /* 0x0000000000087947 */ /* 0x000fea0003800000 */
.L_x_14:
[----:B------:R-:W-:-:S07]  /*3fe0*/  MOV R2, 0x4000 ;  /* 0x0000400000027802 */ /* 0x000fce0000000f00 */
[----:B------:R-:W-:Y:S05]  /*3ff0*/  CALL.REL.NOINC `($__internal_2_$__cuda_sm10x_tcgen05_guardrail_trap_unallocated_columns_being_dealloced) ;  /* 0x0000000000387944 */ /* 0x000fea0003c00000 */
.L_x_13:
[----:B------:R-:W-:Y:S01]  /*4000*/  NOP ;  /* 0x0000000000007918 */ /* 0x000fe20000000000 */
[----:B--2---:R-:W-:Y:S05]  /*4010*/  EXIT ;  /* 0x000000000000794d */ /* 0x004fea0003800000 */
.L_x_8:
[----:B------:R-:W0:Y:S02]  /*4020*/  SYNCS.PHASECHK.TRANS64.TRYWAIT P6, [UR18], R55 ;  /* 0x00000037ff0075a7 */ /* 0x000e2400080c1112 */
[----:B0-----:R-:W-:Y:S05]  /*4030*/  @!P6 BRA `(.L_x_8) ;  /* 0xfffffffc00f8e947 */ /* 0x001fea000383ffff */
[----:B------:R-:W-:Y:S05]  /*4040*/  BRA `(.L_x_16) ;  /* 0xffffffe800447947 */ /* 0x000fea000383ffff */
.L_x_12:
[----:B------:R-:W0:Y:S02]  /*4050*/  SYNCS.PHASECHK.TRANS64.TRYWAIT P0, [UR18], R4 ;  /* 0x00000004ff0075a7 */ /* 0x000e240008001112 */
[----:B0-----:R-:W-:Y:S05]  /*4060*/  @!P0 BRA `(.L_x_12) ;  /* 0xfffffffc00f88947 */ /* 0x001fea000383ffff */
[----:B------:R-:W-:Y:S05]  /*4070*/  BRA `(.L_x_11) ;  /* 0xfffffff000287947 */ /* 0x000fea000383ffff */
        .weak           $__internal_0_$__cuda_sm10x_tcgen05_guardrail_trap_col_being_dealloced_not_returned_by_alloc
        .type           $__internal_0_$__cuda_sm10x_tcgen05_guardrail_trap_col_being_dealloced_not_returned_by_alloc,@function
        .size           $__internal_0_$__cuda_sm10x_tcgen05_guardrail_trap_col_being_dealloced_not_returned_by_alloc,($__internal_1_$__cuda_sm10x_tcgen05_guardrail_trap_phase_invalid_during_alloc - $__internal_0_$__cuda_sm10x_tcgen05_guardrail_trap_col_being_dealloced_not_returned_by_alloc)
$__internal_0_$__cuda_sm10x_tcgen05_guardrail_trap_col_being_dealloced_not_returned_by_alloc:
[----:B------:R-:W-:Y:S05]  /*4080*/  BPT.TRAP 0x1 ;  /* 0x000000040000795c */ /* 0x000fea0000300000 */
[----:B------:R-:W-:-:S04]  /*4090*/  IMAD.MOV.U32 R3, RZ, RZ, 0x0 ;  /* 0x00000000ff037424 */ /* 0x000fc800078e00ff */
[----:B------:R-:W-:Y:S05]  /*40a0*/  RET.REL.NODEC R2 `(matmul_kernel) ;  /* 0xffffffbc02d47950 */ /* 0x000fea0003c3ffff */
        .weak           $__internal_1_$__cuda_sm10x_tcgen05_guardrail_trap_phase_invalid_during_alloc
        .type           $__internal_1_$__cuda_sm10x_tcgen05_guardrail_trap_phase_invalid_during_alloc,@function
        .size           $__internal_1_$__cuda_sm10x_tcgen05_guardrail_trap_phase_invalid_during_alloc,($__internal_2_$__cuda_sm10x_tcgen05_guardrail_trap_unallocated_columns_being_dealloced - $__internal_1_$__cuda_sm10x_tcgen05_guardrail_trap_phase_invalid_during_alloc)
$__internal_1_$__cuda_sm10x_tcgen05_guardrail_trap_phase_invalid_during_alloc:
[----:B------:R-:W-:Y:S05]  /*40b0*/  BPT.TRAP 0x1 ;  /* 0x000000040000795c */ /* 0x000fea0000300000 */
[----:B------:R-:W-:-:S04]  /*40c0*/  IMAD.MOV.U32 R5, RZ, RZ, 0x0 ;  /* 0x00000000ff057424 */ /* 0x000fc800078e00ff */
[----:B------:R-:W-:Y:S05]  /*40d0*/  RET.REL.NODEC R4 `(matmul_kernel) ;  /* 0xffffffbc04c87950 */ /* 0x000fea0003c3ffff */
        .weak           $__internal_2_$__cuda_sm10x_tcgen05_guardrail_trap_unallocated_columns_being_dealloced
        .type           $__internal_2_$__cuda_sm10x_tcgen05_guardrail_trap_unallocated_columns_being_dealloced,@function
        .size           $__internal_2_$__cuda_sm10x_tcgen05_guardrail_trap_unallocated_columns_being_dealloced,(.L_x_20 - $__internal_2_$__cuda_sm10x_tcgen05_guardrail_trap_unallocated_columns_being_dealloced)
$__internal_2_$__cuda_sm10x_tcgen05_guardrail_trap_unallocated_columns_being_dealloced:
[----:B------:R-:W-:Y:S05]  /*40e0*/  BPT.TRAP 0x1 ;  /* 0x000000040000795c */ /* 0x000fea0000300000 */
[----:B------:R-:W-:-:S04]  /*40f0*/  IMAD.MOV.U32 R3, RZ, RZ, 0x0 ;  /* 0x00000000ff037424 */ /* 0x000fc800078e00ff */
[----:B------:R-:W-:Y:S05]  /*4100*/  RET.REL.NODEC R2 `(matmul_kernel) ;  /* 0xffffffbc02bc7950 */ /* 0x000fea0003c3ffff */
.L_x_17:
[----:B------:R-:W-:-:S00]  /*4110*/  BRA `(.L_x_17) ;  /* 0xfffffffc00fc7947 */ /* 0x000fc0000383ffff */
[----:B------:R-:W-:-:S00]  /*4120*/  NOP ;  /* 0x0000000000007918 */ /* 0x000fc00000000000 */
        /* <DEDUP_REMOVED lines=13> */
.L_x_20:


//--------------------- .nv.shared.matmul_kernel  --------------------------
	.section	.nv.shared.matmul_kernel,"aw",@nobits
	.sectionflags	@""
	.align	16
	.zero		1024


//--------------------- .nv.shared.reserved.0     --------------------------
	.section	.nv.shared.reserved.0,"aw",@nobits
	.align	8
	.weak		__nv_reservedSMEM_offset_0_alias
	.size		__nv_reservedSMEM_offset_0_alias, 0, 64
	.other		__nv_reservedSMEM_offset_0_alias,@"STO_CUDA_RESERVED_SHARED STV_DEFAULT"
__nv_reservedSMEM_offset_0_alias:
	.zero		0
.nv.shared.reserved.0:
	.zero		64
	.weak		__nv_reservedSMEM_allocation_phase
	.type		__nv_reservedSMEM_allocation_phase,@object
	.size		__nv_reservedSMEM_allocation_phase,(.L_0 - __nv_reservedSMEM_allocation_phase)
__nv_reservedSMEM_allocation_phase:
	.zero		1
.L_0:
	.zero		7
	.weak		__nv_reservedSMEM_devtool_atexit_pc
	.type		__nv_reservedSMEM_devtool_atexit_pc,@object
	.size		__nv_reservedSMEM_devtool_atexit_pc,(__nv_reservedSMEM_allocation_mask - __nv_reservedSMEM_devtool_atexit_pc)
__nv_reservedSMEM_devtool_atexit_pc:
	.zero		8
	.weak		__nv_reservedSMEM_allocation_mask
	.type		__nv_reservedSMEM_allocation_mask,@object
	.size		__nv_reservedSMEM_allocation_mask,(.L_2 - __nv_reservedSMEM_allocation_mask)
__nv_reservedSMEM_allocation_mask:
	.zero		4
.L_2:


//--------------------- .nv.constant0.matmul_kernel --------------------------
	.section	.nv.constant0.matmul_kernel,"a",@progbits
	.sectionflags	@""
	.align	4
.nv.constant0.matmul_kernel:
	.zero		976


//--------------------- SYMBOLS --------------------------

	.type		.nv.reservedSmem.offset0,@object
	.size		.nv.reservedSmem.offset0,0x4
	.type		.nv.reservedSmem.cap,@object
	.size		.nv.reservedSmem.cap,0x4
